//
// Generated by NVIDIA NVVM Compiler
//
// Compiler Build ID: CL-36424714
// Cuda compilation tools, release 13.0, V13.0.88
// Based on NVVM 20.0.0
//

.version 9.0
.target sm_100
.address_size 64

	// .globl	_Z30layernorm_two_pass_mean_kernelPKfPfii
// _ZZ30layernorm_two_pass_mean_kernelPKfPfiiE5sdata has been demoted
// _ZZ34layernorm_two_pass_var_norm_kernelPKfS0_S0_S0_PfiiE5sdata has been demoted
// _ZZ22layernorm_fused_kernelPKfS0_S0_PfiiE5stats_$_0 has been demoted
// _ZZ22layernorm_fused_kernelPKfS0_S0_PfiiE5stats_$_1 has been demoted
// _ZZ22layernorm_fused_kernelPKfS0_S0_PfiiE5sdata has been demoted
.extern .shared .align 16 .b8 shmem[];

.visible .entry _Z30layernorm_two_pass_mean_kernelPKfPfii(
	.param .u64 .ptr .align 1 _Z30layernorm_two_pass_mean_kernelPKfPfii_param_0,
	.param .u64 .ptr .align 1 _Z30layernorm_two_pass_mean_kernelPKfPfii_param_1,
	.param .u32 _Z30layernorm_two_pass_mean_kernelPKfPfii_param_2,
	.param .u32 _Z30layernorm_two_pass_mean_kernelPKfPfii_param_3
)
{
	.reg .pred 	%p<8>;
	.reg .b32 	%r<20>;
	.reg .b32 	%f<15>;
	.reg .b64 	%rd<9>;
	// demoted variable
	.shared .align 4 .b8 _ZZ30layernorm_two_pass_mean_kernelPKfPfiiE5sdata[1024];
	ld.param.u64 	%rd2, [_Z30layernorm_two_pass_mean_kernelPKfPfii_param_0];
	ld.param.u64 	%rd3, [_Z30layernorm_two_pass_mean_kernelPKfPfii_param_1];
	ld.param.u32 	%r12, [_Z30layernorm_two_pass_mean_kernelPKfPfii_param_2];
	ld.param.u32 	%r11, [_Z30layernorm_two_pass_mean_kernelPKfPfii_param_3];
	mov.u32 	%r1, %ctaid.x;
	mov.u32 	%r2, %tid.x;
	setp.ge.s32 	%p1, %r1, %r12;
	@%p1 bra 	$L__BB0_10;
	setp.ge.s32 	%p2, %r2, %r11;
	mov.f32 	%f14, 0f00000000;
	@%p2 bra 	$L__BB0_4;
	mov.u32 	%r3, %ntid.x;
	cvta.to.global.u64 	%rd1, %rd2;
	mul.lo.s32 	%r4, %r11, %r1;
	mov.f32 	%f14, 0f00000000;
	mov.u32 	%r18, %r2;
$L__BB0_3:
	add.s32 	%r13, %r18, %r4;
	mul.wide.s32 	%rd4, %r13, 4;
	add.s64 	%rd5, %rd1, %rd4;
	ld.global.nc.f32 	%f6, [%rd5];
	add.f32 	%f14, %f14, %f6;
	add.s32 	%r18, %r18, %r3;
	setp.lt.s32 	%p3, %r18, %r11;
	@%p3 bra 	$L__BB0_3;
$L__BB0_4:
	shl.b32 	%r14, %r2, 2;
	mov.u32 	%r15, _ZZ30layernorm_two_pass_mean_kernelPKfPfiiE5sdata;
	add.s32 	%r7, %r15, %r14;
	st.shared.f32 	[%r7], %f14;
	bar.sync 	0;
	mov.u32 	%r19, %ntid.x;
	setp.lt.u32 	%p4, %r19, 2;
	@%p4 bra 	$L__BB0_8;
$L__BB0_5:
	shr.u32 	%r10, %r19, 1;
	setp.ge.u32 	%p5, %r2, %r10;
	@%p5 bra 	$L__BB0_7;
	shl.b32 	%r16, %r10, 2;
	add.s32 	%r17, %r7, %r16;
	ld.shared.f32 	%f7, [%r17];
	ld.shared.f32 	%f8, [%r7];
	add.f32 	%f9, %f7, %f8;
	st.shared.f32 	[%r7], %f9;
$L__BB0_7:
	bar.sync 	0;
	setp.gt.u32 	%p6, %r19, 3;
	mov.u32 	%r19, %r10;
	@%p6 bra 	$L__BB0_5;
$L__BB0_8:
	setp.ne.s32 	%p7, %r2, 0;
	@%p7 bra 	$L__BB0_10;
	ld.shared.f32 	%f10, [_ZZ30layernorm_two_pass_mean_kernelPKfPfiiE5sdata];
	cvt.rn.f32.s32 	%f11, %r11;
	div.rn.f32 	%f12, %f10, %f11;
	cvta.to.global.u64 	%rd6, %rd3;
	mul.wide.u32 	%rd7, %r1, 4;
	add.s64 	%rd8, %rd6, %rd7;
	st.global.f32 	[%rd8], %f12;
$L__BB0_10:
	ret;

}
	// .globl	_Z34layernorm_two_pass_var_norm_kernelPKfS0_S0_S0_Pfii
.visible .entry _Z34layernorm_two_pass_var_norm_kernelPKfS0_S0_S0_Pfii(
	.param .u64 .ptr .align 1 _Z34layernorm_two_pass_var_norm_kernelPKfS0_S0_S0_Pfii_param_0,
	.param .u64 .ptr .align 1 _Z34layernorm_two_pass_var_norm_kernelPKfS0_S0_S0_Pfii_param_1,
	.param .u64 .ptr .align 1 _Z34layernorm_two_pass_var_norm_kernelPKfS0_S0_S0_Pfii_param_2,
	.param .u64 .ptr .align 1 _Z34layernorm_two_pass_var_norm_kernelPKfS0_S0_S0_Pfii_param_3,
	.param .u64 .ptr .align 1 _Z34layernorm_two_pass_var_norm_kernelPKfS0_S0_S0_Pfii_param_4,
	.param .u32 _Z34layernorm_two_pass_var_norm_kernelPKfS0_S0_S0_Pfii_param_5,
	.param .u32 _Z34layernorm_two_pass_var_norm_kernelPKfS0_S0_S0_Pfii_param_6
)
{
	.reg .pred 	%p<10>;
	.reg .b32 	%r<24>;
	.reg .b32 	%f<26>;
	.reg .b64 	%rd<21>;
	// demoted variable
	.shared .align 4 .b8 _ZZ34layernorm_two_pass_var_norm_kernelPKfS0_S0_S0_PfiiE5sdata[1024];
	ld.param.u64 	%rd9, [_Z34layernorm_two_pass_var_norm_kernelPKfS0_S0_S0_Pfii_param_0];
	ld.param.u64 	%rd5, [_Z34layernorm_two_pass_var_norm_kernelPKfS0_S0_S0_Pfii_param_1];
	ld.param.u64 	%rd6, [_Z34layernorm_two_pass_var_norm_kernelPKfS0_S0_S0_Pfii_param_2];
	ld.param.u64 	%rd7, [_Z34layernorm_two_pass_var_norm_kernelPKfS0_S0_S0_Pfii_param_3];
	ld.param.u64 	%rd8, [_Z34layernorm_two_pass_var_norm_kernelPKfS0_S0_S0_Pfii_param_4];
	ld.param.u32 	%r14, [_Z34layernorm_two_pass_var_norm_kernelPKfS0_S0_S0_Pfii_param_5];
	ld.param.u32 	%r13, [_Z34layernorm_two_pass_var_norm_kernelPKfS0_S0_S0_Pfii_param_6];
	cvta.to.global.u64 	%rd1, %rd9;
	mov.u32 	%r1, %ctaid.x;
	mov.u32 	%r23, %tid.x;
	setp.ge.s32 	%p1, %r1, %r14;
	@%p1 bra 	$L__BB1_14;
	cvta.to.global.u64 	%rd10, %rd5;
	mul.lo.s32 	%r3, %r13, %r1;
	mul.wide.u32 	%rd11, %r1, 4;
	add.s64 	%rd12, %rd10, %rd11;
	ld.global.nc.f32 	%f1, [%rd12];
	setp.ge.s32 	%p2, %r23, %r13;
	mov.f32 	%f25, 0f00000000;
	@%p2 bra 	$L__BB1_4;
	mov.f32 	%f25, 0f00000000;
	mov.u32 	%r4, %ntid.x;
	mov.u32 	%r21, %r23;
$L__BB1_3:
	add.s32 	%r15, %r21, %r3;
	mul.wide.s32 	%rd13, %r15, 4;
	add.s64 	%rd14, %rd1, %rd13;
	ld.global.nc.f32 	%f8, [%rd14];
	sub.f32 	%f9, %f8, %f1;
	fma.rn.f32 	%f25, %f9, %f9, %f25;
	add.s32 	%r21, %r21, %r4;
	setp.lt.s32 	%p3, %r21, %r13;
	@%p3 bra 	$L__BB1_3;
$L__BB1_4:
	shl.b32 	%r16, %r23, 2;
	mov.u32 	%r17, _ZZ34layernorm_two_pass_var_norm_kernelPKfS0_S0_S0_PfiiE5sdata;
	add.s32 	%r7, %r17, %r16;
	st.shared.f32 	[%r7], %f25;
	bar.sync 	0;
	mov.u32 	%r8, %ntid.x;
	setp.lt.u32 	%p4, %r8, 2;
	@%p4 bra 	$L__BB1_9;
	mov.u32 	%r22, %r8;
$L__BB1_6:
	shr.u32 	%r10, %r22, 1;
	setp.ge.u32 	%p5, %r23, %r10;
	@%p5 bra 	$L__BB1_8;
	shl.b32 	%r18, %r10, 2;
	add.s32 	%r19, %r7, %r18;
	ld.shared.f32 	%f10, [%r19];
	ld.shared.f32 	%f11, [%r7];
	add.f32 	%f12, %f10, %f11;
	st.shared.f32 	[%r7], %f12;
$L__BB1_8:
	bar.sync 	0;
	setp.gt.u32 	%p6, %r22, 3;
	mov.u32 	%r22, %r10;
	@%p6 bra 	$L__BB1_6;
$L__BB1_9:
	setp.ne.s32 	%p7, %r23, 0;
	@%p7 bra 	$L__BB1_11;
	ld.shared.f32 	%f13, [_ZZ34layernorm_two_pass_var_norm_kernelPKfS0_S0_S0_PfiiE5sdata];
	cvt.rn.f32.s32 	%f14, %r13;
	div.rn.f32 	%f15, %f13, %f14;
	st.shared.f32 	[_ZZ34layernorm_two_pass_var_norm_kernelPKfS0_S0_S0_PfiiE5sdata], %f15;
$L__BB1_11:
	setp.ge.s32 	%p8, %r23, %r13;
	bar.sync 	0;
	@%p8 bra 	$L__BB1_14;
	ld.shared.f32 	%f16, [_ZZ34layernorm_two_pass_var_norm_kernelPKfS0_S0_S0_PfiiE5sdata];
	cvta.to.global.u64 	%rd2, %rd6;
	cvta.to.global.u64 	%rd3, %rd7;
	cvta.to.global.u64 	%rd4, %rd8;
	add.f32 	%f17, %f16, 0f3727C5AC;
	rsqrt.approx.f32 	%f5, %f17;
$L__BB1_13:
	add.s32 	%r20, %r23, %r3;
	mul.wide.s32 	%rd15, %r20, 4;
	add.s64 	%rd16, %rd1, %rd15;
	ld.global.nc.f32 	%f18, [%rd16];
	sub.f32 	%f19, %f18, %f1;
	mul.f32 	%f20, %f5, %f19;
	mul.wide.s32 	%rd17, %r23, 4;
	add.s64 	%rd18, %rd2, %rd17;
	ld.global.nc.f32 	%f21, [%rd18];
	add.s64 	%rd19, %rd3, %rd17;
	ld.global.nc.f32 	%f22, [%rd19];
	fma.rn.f32 	%f23, %f21, %f20, %f22;
	add.s64 	%rd20, %rd4, %rd15;
	st.global.f32 	[%rd20], %f23;
	add.s32 	%r23, %r23, %r8;
	setp.lt.s32 	%p9, %r23, %r13;
	@%p9 bra 	$L__BB1_13;
$L__BB1_14:
	ret;

}
	// .globl	_Z22layernorm_fused_kernelPKfS0_S0_Pfii
.visible .entry _Z22layernorm_fused_kernelPKfS0_S0_Pfii(
	.param .u64 .ptr .align 1 _Z22layernorm_fused_kernelPKfS0_S0_Pfii_param_0,
	.param .u64 .ptr .align 1 _Z22layernorm_fused_kernelPKfS0_S0_Pfii_param_1,
	.param .u64 .ptr .align 1 _Z22layernorm_fused_kernelPKfS0_S0_Pfii_param_2,
	.param .u64 .ptr .align 1 _Z22layernorm_fused_kernelPKfS0_S0_Pfii_param_3,
	.param .u32 _Z22layernorm_fused_kernelPKfS0_S0_Pfii_param_4,
	.param .u32 _Z22layernorm_fused_kernelPKfS0_S0_Pfii_param_5
)
{
	.reg .pred 	%p<16>;
	.reg .b32 	%r<41>;
	.reg .b32 	%f<40>;
	.reg .b64 	%rd<16>;
	// demoted variable
	.shared .align 4 .f32 _ZZ22layernorm_fused_kernelPKfS0_S0_PfiiE5stats_$_0;
	// demoted variable
	.shared .align 4 .f32 _ZZ22layernorm_fused_kernelPKfS0_S0_PfiiE5stats_$_1;
	// demoted variable
	.shared .align 4 .b8 _ZZ22layernorm_fused_kernelPKfS0_S0_PfiiE5sdata[1024];
	ld.param.u64 	%rd5, [_Z22layernorm_fused_kernelPKfS0_S0_Pfii_param_0];
	ld.param.u64 	%rd6, [_Z22layernorm_fused_kernelPKfS0_S0_Pfii_param_1];
	ld.param.u64 	%rd7, [_Z22layernorm_fused_kernelPKfS0_S0_Pfii_param_2];
	ld.param.u64 	%rd8, [_Z22layernorm_fused_kernelPKfS0_S0_Pfii_param_3];
	ld.param.u32 	%r18, [_Z22layernorm_fused_kernelPKfS0_S0_Pfii_param_4];
	ld.param.u32 	%r17, [_Z22layernorm_fused_kernelPKfS0_S0_Pfii_param_5];
	mov.u32 	%r1, %ctaid.x;
	mov.u32 	%r40, %tid.x;
	setp.ge.s32 	%p1, %r1, %r18;
	@%p1 bra 	$L__BB2_24;
	mul.lo.s32 	%r3, %r17, %r1;
	setp.ge.s32 	%p2, %r40, %r17;
	mov.f32 	%f37, 0f00000000;
	@%p2 bra 	$L__BB2_4;
	mov.u32 	%r4, %ntid.x;
	cvta.to.global.u64 	%rd1, %rd5;
	mov.f32 	%f37, 0f00000000;
	mov.u32 	%r21, shmem;
	mov.u32 	%r36, %r40;
$L__BB2_3:
	add.s32 	%r19, %r36, %r3;
	mul.wide.s32 	%rd9, %r19, 4;
	add.s64 	%rd10, %rd1, %rd9;
	ld.global.nc.f32 	%f11, [%rd10];
	shl.b32 	%r20, %r36, 2;
	add.s32 	%r22, %r21, %r20;
	st.shared.f32 	[%r22], %f11;
	add.f32 	%f37, %f37, %f11;
	add.s32 	%r36, %r36, %r4;
	setp.lt.s32 	%p3, %r36, %r17;
	@%p3 bra 	$L__BB2_3;
$L__BB2_4:
	shl.b32 	%r23, %r40, 2;
	mov.u32 	%r24, _ZZ22layernorm_fused_kernelPKfS0_S0_PfiiE5sdata;
	add.s32 	%r7, %r24, %r23;
	st.shared.f32 	[%r7], %f37;
	bar.sync 	0;
	mov.u32 	%r8, %ntid.x;
	setp.lt.u32 	%p4, %r8, 2;
	@%p4 bra 	$L__BB2_9;
	mov.u32 	%r37, %r8;
$L__BB2_6:
	shr.u32 	%r10, %r37, 1;
	setp.ge.u32 	%p5, %r40, %r10;
	@%p5 bra 	$L__BB2_8;
	shl.b32 	%r25, %r10, 2;
	add.s32 	%r26, %r7, %r25;
	ld.shared.f32 	%f12, [%r26];
	ld.shared.f32 	%f13, [%r7];
	add.f32 	%f14, %f12, %f13;
	st.shared.f32 	[%r7], %f14;
$L__BB2_8:
	bar.sync 	0;
	setp.gt.u32 	%p6, %r37, 3;
	mov.u32 	%r37, %r10;
	@%p6 bra 	$L__BB2_6;
$L__BB2_9:
	setp.ne.s32 	%p7, %r40, 0;
	@%p7 bra 	$L__BB2_11;
	ld.shared.f32 	%f15, [_ZZ22layernorm_fused_kernelPKfS0_S0_PfiiE5sdata];
	cvt.rn.f32.s32 	%f16, %r17;
	div.rn.f32 	%f17, %f15, %f16;
	st.shared.f32 	[_ZZ22layernorm_fused_kernelPKfS0_S0_PfiiE5stats_$_0], %f17;
$L__BB2_11:
	setp.ge.s32 	%p8, %r40, %r17;
	bar.sync 	0;
	mov.f32 	%f39, 0f00000000;
	ld.shared.f32 	%f4, [_ZZ22layernorm_fused_kernelPKfS0_S0_PfiiE5stats_$_0];
	@%p8 bra 	$L__BB2_14;
	mov.f32 	%f39, 0f00000000;
	mov.u32 	%r28, shmem;
	mov.u32 	%r38, %r40;
$L__BB2_13:
	shl.b32 	%r27, %r38, 2;
	add.s32 	%r29, %r28, %r27;
	ld.shared.f32 	%f20, [%r29];
	sub.f32 	%f21, %f20, %f4;
	fma.rn.f32 	%f39, %f21, %f21, %f39;
	add.s32 	%r38, %r38, %r8;
	setp.lt.s32 	%p9, %r38, %r17;
	@%p9 bra 	$L__BB2_13;
$L__BB2_14:
	setp.lt.u32 	%p10, %r8, 2;
	st.shared.f32 	[%r7], %f39;
	bar.sync 	0;
	@%p10 bra 	$L__BB2_19;
	mov.u32 	%r39, %r8;
$L__BB2_16:
	shr.u32 	%r14, %r39, 1;
	setp.ge.u32 	%p11, %r40, %r14;
	@%p11 bra 	$L__BB2_18;
	shl.b32 	%r30, %r14, 2;
	add.s32 	%r31, %r7, %r30;
	ld.shared.f32 	%f22, [%r31];
	ld.shared.f32 	%f23, [%r7];
	add.f32 	%f24, %f22, %f23;
	st.shared.f32 	[%r7], %f24;
$L__BB2_18:
	bar.sync 	0;
	setp.gt.u32 	%p12, %r39, 3;
	mov.u32 	%r39, %r14;
	@%p12 bra 	$L__BB2_16;
$L__BB2_19:
	setp.ne.s32 	%p13, %r40, 0;
	@%p13 bra 	$L__BB2_21;
	ld.shared.f32 	%f25, [_ZZ22layernorm_fused_kernelPKfS0_S0_PfiiE5sdata];
	cvt.rn.f32.s32 	%f26, %r17;
	div.rn.f32 	%f27, %f25, %f26;
	st.shared.f32 	[_ZZ22layernorm_fused_kernelPKfS0_S0_PfiiE5stats_$_1], %f27;
$L__BB2_21:
	setp.ge.s32 	%p14, %r40, %r17;
	bar.sync 	0;
	@%p14 bra 	$L__BB2_24;
	ld.shared.f32 	%f28, [_ZZ22layernorm_fused_kernelPKfS0_S0_PfiiE5stats_$_1];
	cvta.to.global.u64 	%rd2, %rd6;
	cvta.to.global.u64 	%rd3, %rd7;
	cvta.to.global.u64 	%rd4, %rd8;
	add.f32 	%f29, %f28, 0f3727C5AC;
	rsqrt.approx.f32 	%f8, %f29;
	mov.u32 	%r33, shmem;
$L__BB2_23:
	shl.b32 	%r32, %r40, 2;
	add.s32 	%r34, %r33, %r32;
	ld.shared.f32 	%f30, [%r34];
	sub.f32 	%f31, %f30, %f4;
	mul.f32 	%f32, %f8, %f31;
	mul.wide.s32 	%rd11, %r40, 4;
	add.s64 	%rd12, %rd2, %rd11;
	ld.global.nc.f32 	%f33, [%rd12];
	add.s64 	%rd13, %rd3, %rd11;
	ld.global.nc.f32 	%f34, [%rd13];
	fma.rn.f32 	%f35, %f33, %f32, %f34;
	add.s32 	%r35, %r40, %r3;
	mul.wide.s32 	%rd14, %r35, 4;
	add.s64 	%rd15, %rd4, %rd14;
	st.global.f32 	[%rd15], %f35;
	add.s32 	%r40, %r40, %r8;
	setp.lt.s32 	%p15, %r40, %r17;
	@%p15 bra 	$L__BB2_23;
$L__BB2_24:
	ret;

}


// ===== COMPILED SASS (sm_100) =====

	.target	sm_100

	.elftype	@"ET_EXEC"


//--------------------- .note.nv.tkinfo           --------------------------
	.section	.note.nv.tkinfo,"",@"SHT_NOTE"
	.sectionflags	@"SHF_NOTE_NV_TKINFO"
	.tkinfo
        /*0018*/ 	.word	0x00000002
        /*0030*/ 	.string	""
        /*0030*/ 	.string	"ptxas"
        /*0030*/ 	.string	"Cuda compilation tools, release 13.0, V13.0.88"
        /*0030*/ 	.string	"Build cuda_13.0.r13.0/compiler.36424714_0"
        /*0030*/ 	.string	"-arch sm_100 -m 64 "



//--------------------- .note.nv.cuinfo           --------------------------
	.section	.note.nv.cuinfo,"",@"SHT_NOTE"
	.sectionflags	@"SHF_NOTE_NV_CUINFO"
        /*0018*/ 	.short	0x0002
        /*001a*/ 	.short	0x0064
        /*001c*/ 	.short	0x0082
	.zero		2


//--------------------- .nv.info                  --------------------------
	.section	.nv.info,"",@"SHT_CUDA_INFO"
	.align	4


	//----- nvinfo : EIATTR_REGCOUNT
	.align		4
        /*0000*/ 	.byte	0x04, 0x2f
        /*0002*/ 	.short	(.L_1 - .L_0)
	.align		4
.L_0:
        /*0004*/ 	.word	index@(_Z30layernorm_two_pass_mean_kernelPKfPfii)
        /*0008*/ 	.word	0x00000010


	//----- nvinfo : EIATTR_FRAME_SIZE
	.align		4
.L_1:
        /*000c*/ 	.byte	0x04, 0x11
        /*000e*/ 	.short	(.L_3 - .L_2)
	.align		4
.L_2:
        /*0010*/ 	.word	index@($__internal_2_$__cuda_sm3x_div_rn_noftz_f32_slowpath)
        /*0014*/ 	.word	0x00000000


	//----- nvinfo : EIATTR_FRAME_SIZE
	.align		4
.L_3:
        /*0018*/ 	.byte	0x04, 0x11
        /*001a*/ 	.short	(.L_5 - .L_4)
	.align		4
.L_4:
        /*001c*/ 	.word	index@(_Z30layernorm_two_pass_mean_kernelPKfPfii)
        /*0020*/ 	.word	0x00000000


	//----- nvinfo : EIATTR_REGCOUNT
	.align		4
.L_5:
        /*0024*/ 	.byte	0x04, 0x2f
        /*0026*/ 	.short	(.L_7 - .L_6)
	.align		4
.L_6:
        /*0028*/ 	.word	index@(_Z34layernorm_two_pass_var_norm_kernelPKfS0_S0_S0_Pfii)
        /*002c*/ 	.word	0x0000001a


	//----- nvinfo : EIATTR_FRAME_SIZE
	.align		4
.L_7:
        /*0030*/ 	.byte	0x04, 0x11
        /*0032*/ 	.short	(.L_9 - .L_8)
	.align		4
.L_8:
        /*0034*/ 	.word	index@($__internal_1_$__cuda_sm3x_div_rn_noftz_f32_slowpath)
        /*0038*/ 	.word	0x00000000


	//----- nvinfo : EIATTR_FRAME_SIZE
	.align		4
.L_9:
        /*003c*/ 	.byte	0x04, 0x11
        /*003e*/ 	.short	(.L_11 - .L_10)
	.align		4
.L_10:
        /*0040*/ 	.word	index@(_Z34layernorm_two_pass_var_norm_kernelPKfS0_S0_S0_Pfii)
        /*0044*/ 	.word	0x00000000


	//----- nvinfo : EIATTR_REGCOUNT
	.align		4
.L_11:
        /*0048*/ 	.byte	0x04, 0x2f
        /*004a*/ 	.short	(.L_13 - .L_12)
	.align		4
.L_12:
        /*004c*/ 	.word	index@(_Z22layernorm_fused_kernelPKfS0_S0_Pfii)
        /*0050*/ 	.word	0x00000018


	//----- nvinfo : EIATTR_FRAME_SIZE
	.align		4
.L_13:
        /*0054*/ 	.byte	0x04, 0x11
        /*0056*/ 	.short	(.L_15 - .L_14)
	.align		4
.L_14:
        /*0058*/ 	.word	index@($__internal_0_$__cuda_sm3x_div_rn_noftz_f32_slowpath)
        /*005c*/ 	.word	0x00000000


	//----- nvinfo : EIATTR_FRAME_SIZE
	.align		4
.L_15:
        /*0060*/ 	.byte	0x04, 0x11
        /*0062*/ 	.short	(.L_17 - .L_16)
	.align		4
.L_16:
        /*0064*/ 	.word	index@(_Z22layernorm_fused_kernelPKfS0_S0_Pfii)
        /*0068*/ 	.word	0x00000000


	//----- nvinfo : EIATTR_MIN_STACK_SIZE
	.align		4
.L_17:
        /*006c*/ 	.byte	0x04, 0x12
        /*006e*/ 	.short	(.L_19 - .L_18)
	.align		4
.L_18:
        /*0070*/ 	.word	index@(_Z22layernorm_fused_kernelPKfS0_S0_Pfii)
        /*0074*/ 	.word	0x00000000


	//----- nvinfo : EIATTR_MIN_STACK_SIZE
	.align		4
.L_19:
        /*0078*/ 	.byte	0x04, 0x12
        /*007a*/ 	.short	(.L_21 - .L_20)
	.align		4
.L_20:
        /*007c*/ 	.word	index@(_Z34layernorm_two_pass_var_norm_kernelPKfS0_S0_S0_Pfii)
        /*0080*/ 	.word	0x00000000


	//----- nvinfo : EIATTR_MIN_STACK_SIZE
	.align		4
.L_21:
        /*0084*/ 	.byte	0x04, 0x12
        /*0086*/ 	.short	(.L_23 - .L_22)
	.align		4
.L_22:
        /*0088*/ 	.word	index@(_Z30layernorm_two_pass_mean_kernelPKfPfii)
        /*008c*/ 	.word	0x00000000
.L_23:


//--------------------- .nv.compat                --------------------------
	.section	.nv.compat,"",@"SHT_CUDA_COMPAT_INFO"
	.align	4
        /*0000*/ 	.byte	0x02, 0x09, 0x00, 0x00, 0x02, 0x02, 0x01, 0x00, 0x02, 0x05, 0x05, 0x00, 0x03, 0x07, 0x01, 0x01
        /*0010*/ 	.byte	0x02, 0x03, 0x00, 0x00, 0x02, 0x06, 0x01, 0x00, 0x04, 0x0b, 0x08, 0x00, 0x01, 0x00, 0x00, 0x00
        /*0020*/ 	.byte	0x00, 0x00, 0x00, 0x00


//--------------------- .nv.info._Z22layernorm_fused_kernelPKfS0_S0_Pfii --------------------------
	.section	.nv.info._Z22layernorm_fused_kernelPKfS0_S0_Pfii,"",@"SHT_CUDA_INFO"
	.sectionflags	@""
	.align	4


	//----- nvinfo : EIATTR_CUDA_API_VERSION
	.align		4
        /*0000*/ 	.byte	0x04, 0x37
        /*0002*/ 	.short	(.L_25 - .L_24)
.L_24:
        /*0004*/ 	.word	0x00000082


	//----- nvinfo : EIATTR_KPARAM_INFO
	.align		4
.L_25:
        /*0008*/ 	.byte	0x04, 0x17
        /*000a*/ 	.short	(.L_27 - .L_26)
.L_26:
        /*000c*/ 	.word	0x00000000
        /*0010*/ 	.short	0x0005
        /*0012*/ 	.short	0x0024
        /*0014*/ 	.byte	0x00, 0xf0, 0x11, 0x00


	//----- nvinfo : EIATTR_KPARAM_INFO
	.align		4
.L_27:
        /*0018*/ 	.byte	0x04, 0x17
        /*001a*/ 	.short	(.L_29 - .L_28)
.L_28:
        /*001c*/ 	.word	0x00000000
        /*0020*/ 	.short	0x0004
        /*0022*/ 	.short	0x0020
        /*0024*/ 	.byte	0x00, 0xf0, 0x11, 0x00


	//----- nvinfo : EIATTR_KPARAM_INFO
	.align		4
.L_29:
        /*0028*/ 	.byte	0x04, 0x17
        /*002a*/ 	.short	(.L_31 - .L_30)
.L_30:
        /*002c*/ 	.word	0x00000000
        /*0030*/ 	.short	0x0003
        /*0032*/ 	.short	0x0018
        /*0034*/ 	.byte	0x00, 0xf5, 0x21, 0x00


	//----- nvinfo : EIATTR_KPARAM_INFO
	.align		4
.L_31:
        /*0038*/ 	.byte	0x04, 0x17
        /*003a*/ 	.short	(.L_33 - .L_32)
.L_32:
        /*003c*/ 	.word	0x00000000
        /*0040*/ 	.short	0x0002
        /*0042*/ 	.short	0x0010
        /*0044*/ 	.byte	0x00, 0xf5, 0x21, 0x00


	//----- nvinfo : EIATTR_KPARAM_INFO
	.align		4
.L_33:
        /*0048*/ 	.byte	0x04, 0x17
        /*004a*/ 	.short	(.L_35 - .L_34)
.L_34:
        /*004c*/ 	.word	0x00000000
        /*0050*/ 	.short	0x0001
        /*0052*/ 	.short	0x0008
        /*0054*/ 	.byte	0x00, 0xf5, 0x21, 0x00


	//----- nvinfo : EIATTR_KPARAM_INFO
	.align		4
.L_35:
        /*0058*/ 	.byte	0x04, 0x17
        /*005a*/ 	.short	(.L_37 - .L_36)
.L_36:
        /*005c*/ 	.word	0x00000000
        /*0060*/ 	.short	0x0000
        /*0062*/ 	.short	0x0000
        /*0064*/ 	.byte	0x00, 0xf5, 0x21, 0x00


	//----- nvinfo : EIATTR_SPARSE_MMA_MASK
	.align		4
.L_37:
        /*0068*/ 	.byte	0x03, 0x50
        /*006a*/ 	.short	0x0000


	//----- nvinfo : EIATTR_MAXREG_COUNT
	.align		4
        /*006c*/ 	.byte	0x03, 0x1b
        /*006e*/ 	.short	0x00ff


	//----- nvinfo : EIATTR_NUM_BARRIERS
	.align		4
        /*0070*/ 	.byte	0x02, 0x4c
        /*0072*/ 	.byte	0x01
	.zero		1


	//----- nvinfo : EIATTR_MERCURY_ISA_VERSION
	.align		4
        /*0074*/ 	.byte	0x03, 0x5f
        /*0076*/ 	.short	0x0101


	//----- nvinfo : EIATTR_VRC_CTA_INIT_COUNT
	.align		4
        /*0078*/ 	.byte	0x02, 0x4a
	.zero		1
	.zero		1


	//----- nvinfo : EIATTR_EXIT_INSTR_OFFSETS
	.align		4
        /*007c*/ 	.byte	0x04, 0x1c
        /*007e*/ 	.short	(.L_39 - .L_38)


	//   ....[0]....
.L_38:
        /*0080*/ 	.word	0x00000040


	//   ....[1]....
        /*0084*/ 	.word	0x00000900


	//   ....[2]....
        /*0088*/ 	.word	0x00000ae0


	//----- nvinfo : EIATTR_CRS_STACK_SIZE
	.align		4
.L_39:
        /*008c*/ 	.byte	0x04, 0x1e
        /*008e*/ 	.short	(.L_41 - .L_40)
.L_40:
        /*0090*/ 	.word	0x00000000


	//----- nvinfo : EIATTR_CBANK_PARAM_SIZE
	.align		4
.L_41:
        /*0094*/ 	.byte	0x03, 0x19
        /*0096*/ 	.short	0x0028


	//----- nvinfo : EIATTR_PARAM_CBANK
	.align		4
        /*0098*/ 	.byte	0x04, 0x0a
        /*009a*/ 	.short	(.L_43 - .L_42)
	.align		4
.L_42:
        /*009c*/ 	.word	index@(.nv.constant0._Z22layernorm_fused_kernelPKfS0_S0_Pfii)
        /*00a0*/ 	.short	0x0380
        /*00a2*/ 	.short	0x0028


	//----- nvinfo : EIATTR_SW_WAR
	.align		4
.L_43:
        /*00a4*/ 	.byte	0x04, 0x36
        /*00a6*/ 	.short	(.L_45 - .L_44)
.L_44:
        /*00a8*/ 	.word	0x00000008
.L_45:


//--------------------- .nv.info._Z34layernorm_two_pass_var_norm_kernelPKfS0_S0_S0_Pfii --------------------------
	.section	.nv.info._Z34layernorm_two_pass_var_norm_kernelPKfS0_S0_S0_Pfii,"",@"SHT_CUDA_INFO"
	.sectionflags	@""
	.align	4


	//----- nvinfo : EIATTR_CUDA_API_VERSION
	.align		4
        /*0000*/ 	.byte	0x04, 0x37
        /*0002*/ 	.short	(.L_47 - .L_46)
.L_46:
        /*0004*/ 	.word	0x00000082


	//----- nvinfo : EIATTR_KPARAM_INFO
	.align		4
.L_47:
        /*0008*/ 	.byte	0x04, 0x17
        /*000a*/ 	.short	(.L_49 - .L_48)
.L_48:
        /*000c*/ 	.word	0x00000000
        /*0010*/ 	.short	0x0006
        /*0012*/ 	.short	0x002c
        /*0014*/ 	.byte	0x00, 0xf0, 0x11, 0x00


	//----- nvinfo : EIATTR_KPARAM_INFO
	.align		4
.L_49:
        /*0018*/ 	.byte	0x04, 0x17
        /*001a*/ 	.short	(.L_51 - .L_50)
.L_50:
        /*001c*/ 	.word	0x00000000
        /*0020*/ 	.short	0x0005
        /*0022*/ 	.short	0x0028
        /*0024*/ 	.byte	0x00, 0xf0, 0x11, 0x00


	//----- nvinfo : EIATTR_KPARAM_INFO
	.align		4
.L_51:
        /*0028*/ 	.byte	0x04, 0x17
        /*002a*/ 	.short	(.L_53 - .L_52)
.L_52:
        /*002c*/ 	.word	0x00000000
        /*0030*/ 	.short	0x0004
        /*0032*/ 	.short	0x0020
        /*0034*/ 	.byte	0x00, 0xf5, 0x21, 0x00


	//----- nvinfo : EIATTR_KPARAM_INFO
	.align		4
.L_53:
        /*0038*/ 	.byte	0x04, 0x17
        /*003a*/ 	.short	(.L_55 - .L_54)
.L_54:
        /*003c*/ 	.word	0x00000000
        /*0040*/ 	.short	0x0003
        /*0042*/ 	.short	0x0018
        /*0044*/ 	.byte	0x00, 0xf5, 0x21, 0x00


	//----- nvinfo : EIATTR_KPARAM_INFO
	.align		4
.L_55:
        /*0048*/ 	.byte	0x04, 0x17
        /*004a*/ 	.short	(.L_57 - .L_56)
.L_56:
        /*004c*/ 	.word	0x00000000
        /*0050*/ 	.short	0x0002
        /*0052*/ 	.short	0x0010
        /*0054*/ 	.byte	0x00, 0xf5, 0x21, 0x00


	//----- nvinfo : EIATTR_KPARAM_INFO
	.align		4
.L_57:
        /*0058*/ 	.byte	0x04, 0x17
        /*005a*/ 	.short	(.L_59 - .L_58)
.L_58:
        /*005c*/ 	.word	0x00000000
        /*0060*/ 	.short	0x0001
        /*0062*/ 	.short	0x0008
        /*0064*/ 	.byte	0x00, 0xf5, 0x21, 0x00


	//----- nvinfo : EIATTR_KPARAM_INFO
	.align		4
.L_59:
        /*0068*/ 	.byte	0x04, 0x17
        /*006a*/ 	.short	(.L_61 - .L_60)
.L_60:
        /*006c*/ 	.word	0x00000000
        /*0070*/ 	.short	0x0000
        /*0072*/ 	.short	0x0000
        /*0074*/ 	.byte	0x00, 0xf5, 0x21, 0x00


	//----- nvinfo : EIATTR_SPARSE_MMA_MASK
	.align		4
.L_61:
        /*0078*/ 	.byte	0x03, 0x50
        /*007a*/ 	.short	0x0000


	//----- nvinfo : EIATTR_MAXREG_COUNT
	.align		4
        /*007c*/ 	.byte	0x03, 0x1b
        /*007e*/ 	.short	0x00ff


	//----- nvinfo : EIATTR_NUM_BARRIERS
	.align		4
        /*0080*/ 	.byte	0x02, 0x4c
        /*0082*/ 	.byte	0x01
	.zero		1


	//----- nvinfo : EIATTR_MERCURY_ISA_VERSION
	.align		4
        /*0084*/ 	.byte	0x03, 0x5f
        /*0086*/ 	.short	0x0101


	//----- nvinfo : EIATTR_VRC_CTA_INIT_COUNT
	.align		4
        /*0088*/ 	.byte	0x02, 0x4a
	.zero		1
	.zero		1


	//----- nvinfo : EIATTR_EXIT_INSTR_OFFSETS
	.align		4
        /*008c*/ 	.byte	0x04, 0x1c
        /*008e*/ 	.short	(.L_63 - .L_62)


	//   ....[0]....
.L_62:
        /*0090*/ 	.word	0x00000040


	//   ....[1]....
        /*0094*/ 	.word	0x000004d0


	//   ....[2]....
        /*0098*/ 	.word	0x000006a0


	//----- nvinfo : EIATTR_CRS_STACK_SIZE
	.align		4
.L_63:
        /*009c*/ 	.byte	0x04, 0x1e
        /*009e*/ 	.short	(.L_65 - .L_64)
.L_64:
        /*00a0*/ 	.word	0x00000000


	//----- nvinfo : EIATTR_CBANK_PARAM_SIZE
	.align		4
.L_65:
        /*00a4*/ 	.byte	0x03, 0x19
        /*00a6*/ 	.short	0x0030


	//----- nvinfo : EIATTR_PARAM_CBANK
	.align		4
        /*00a8*/ 	.byte	0x04, 0x0a
        /*00aa*/ 	.short	(.L_67 - .L_66)
	.align		4
.L_66:
        /*00ac*/ 	.word	index@(.nv.constant0._Z34layernorm_two_pass_var_norm_kernelPKfS0_S0_S0_Pfii)
        /*00b0*/ 	.short	0x0380
        /*00b2*/ 	.short	0x0030


	//----- nvinfo : EIATTR_SW_WAR
	.align		4
.L_67:
        /*00b4*/ 	.byte	0x04, 0x36
        /*00b6*/ 	.short	(.L_69 - .L_68)
.L_68:
        /*00b8*/ 	.word	0x00000008
.L_69:


//--------------------- .nv.info._Z30layernorm_two_pass_mean_kernelPKfPfii --------------------------
	.section	.nv.info._Z30layernorm_two_pass_mean_kernelPKfPfii,"",@"SHT_CUDA_INFO"
	.sectionflags	@""
	.align	4


	//----- nvinfo : EIATTR_CUDA_API_VERSION
	.align		4
        /*0000*/ 	.byte	0x04, 0x37
        /*0002*/ 	.short	(.L_71 - .L_70)
.L_70:
        /*0004*/ 	.word	0x00000082


	//----- nvinfo : EIATTR_KPARAM_INFO
	.align		4
.L_71:
        /*0008*/ 	.byte	0x04, 0x17
        /*000a*/ 	.short	(.L_73 - .L_72)
.L_72:
        /*000c*/ 	.word	0x00000000
        /*0010*/ 	.short	0x0003
        /*0012*/ 	.short	0x0014
        /*0014*/ 	.byte	0x00, 0xf0, 0x11, 0x00


	//----- nvinfo : EIATTR_KPARAM_INFO
	.align		4
.L_73:
        /*0018*/ 	.byte	0x04, 0x17
        /*001a*/ 	.short	(.L_75 - .L_74)
.L_74:
        /*001c*/ 	.word	0x00000000
        /*0020*/ 	.short	0x0002
        /*0022*/ 	.short	0x0010
        /*0024*/ 	.byte	0x00, 0xf0, 0x11, 0x00


	//----- nvinfo : EIATTR_KPARAM_INFO
	.align		4
.L_75:
        /*0028*/ 	.byte	0x04, 0x17
        /*002a*/ 	.short	(.L_77 - .L_76)
.L_76:
        /*002c*/ 	.word	0x00000000
        /*0030*/ 	.short	0x0001
        /*0032*/ 	.short	0x0008
        /*0034*/ 	.byte	0x00, 0xf5, 0x21, 0x00


	//----- nvinfo : EIATTR_KPARAM_INFO
	.align		4
.L_77:
        /*0038*/ 	.byte	0x04, 0x17
        /*003a*/ 	.short	(.L_79 - .L_78)
.L_78:
        /*003c*/ 	.word	0x00000000
        /*0040*/ 	.short	0x0000
        /*0042*/ 	.short	0x0000
        /*0044*/ 	.byte	0x00, 0xf5, 0x21, 0x00


	//----- nvinfo : EIATTR_SPARSE_MMA_MASK
	.align		4
.L_79:
        /*0048*/ 	.byte	0x03, 0x50
        /*004a*/ 	.short	0x0000


	//----- nvinfo : EIATTR_MAXREG_COUNT
	.align		4
        /*004c*/ 	.byte	0x03, 0x1b
        /*004e*/ 	.short	0x00ff


	//----- nvinfo : EIATTR_NUM_BARRIERS
	.align		4
        /*0050*/ 	.byte	0x02, 0x4c
        /*0052*/ 	.byte	0x01
	.zero		1


	//----- nvinfo : EIATTR_MERCURY_ISA_VERSION
	.align		4
        /*0054*/ 	.byte	0x03, 0x5f
        /*0056*/ 	.short	0x0101


	//----- nvinfo : EIATTR_VRC_CTA_INIT_COUNT
	.align		4
        /*0058*/ 	.byte	0x02, 0x4a
	.zero		1
	.zero		1


	//----- nvinfo : EIATTR_EXIT_INSTR_OFFSETS
	.align		4
        /*005c*/ 	.byte	0x04, 0x1c
        /*005e*/ 	.short	(.L_81 - .L_80)


	//   ....[0]....
.L_80:
        /*0060*/ 	.word	0x00000040


	//   ....[1]....
        /*0064*/ 	.word	0x000002e0


	//   ....[2]....
        /*0068*/ 	.word	0x00000430


	//----- nvinfo : EIATTR_CRS_STACK_SIZE
	.align		4
.L_81:
        /*006c*/ 	.byte	0x04, 0x1e
        /*006e*/ 	.short	(.L_83 - .L_82)
.L_82:
        /*0070*/ 	.word	0x00000000


	//----- nvinfo : EIATTR_CBANK_PARAM_SIZE
	.align		4
.L_83:
        /*0074*/ 	.byte	0x03, 0x19
        /*0076*/ 	.short	0x0018


	//----- nvinfo : EIATTR_PARAM_CBANK
	.align		4
        /*0078*/ 	.byte	0x04, 0x0a
        /*007a*/ 	.short	(.L_85 - .L_84)
	.align		4
.L_84:
        /*007c*/ 	.word	index@(.nv.constant0._Z30layernorm_two_pass_mean_kernelPKfPfii)
        /*0080*/ 	.short	0x0380
        /*0082*/ 	.short	0x0018


	//----- nvinfo : EIATTR_SW_WAR
	.align		4
.L_85:
        /*0084*/ 	.byte	0x04, 0x36
        /*0086*/ 	.short	(.L_87 - .L_86)
.L_86:
        /*0088*/ 	.word	0x00000008
.L_87:


//--------------------- .nv.callgraph             --------------------------
	.section	.nv.callgraph,"",@"SHT_CUDA_CALLGRAPH"
	.align	4
	.sectionentsize	8
	.align		4
        /*0000*/ 	.word	0x00000000
	.align		4
        /*0004*/ 	.word	0xffffffff
	.align		4
        /*0008*/ 	.word	0x00000000
	.align		4
        /*000c*/ 	.word	0xfffffffe
	.align		4
        /*0010*/ 	.word	0x00000000
	.align		4
        /*0014*/ 	.word	0xfffffffd
	.align		4
        /*0018*/ 	.word	0x00000000
	.align		4
        /*001c*/ 	.word	0xfffffffc


//--------------------- .text._Z22layernorm_fused_kernelPKfS0_S0_Pfii --------------------------
	.section	.text._Z22layernorm_fused_kernelPKfS0_S0_Pfii,"ax",@progbits
	.align	128
        .global         _Z22layernorm_fused_kernelPKfS0_S0_Pfii
        .type           _Z22layernorm_fused_kernelPKfS0_S0_Pfii,@function
        .size           _Z22layernorm_fused_kernelPKfS0_S0_Pfii,(.L_x_62 - _Z22layernorm_fused_kernelPKfS0_S0_Pfii)
        .other          _Z22layernorm_fused_kernelPKfS0_S0_Pfii,@"STO_CUDA_ENTRY STV_DEFAULT"
_Z22layernorm_fused_kernelPKfS0_S0_Pfii:
.text._Z22layernorm_fused_kernelPKfS0_S0_Pfii:
[----:B------:R-:W-:Y:S08]  /*0000*/  LDC R1, c[0x0][0x37c] ;  /* 0x0000df00ff017b82 */ /* 0x000ff00000000800 */
[----:B------:R-:W0:Y:S08]  /*0010*/  S2UR UR6, SR_CTAID.X ;  /* 0x00000000000679c3 */ /* 0x000e300000002500 */
[----:B------:R-:W0:Y:S02]  /*0020*/  LDC R0, c[0x0][0x3a0] ;  /* 0x0000e800ff007b82 */ /* 0x000e240000000800 */
[----:B0-----:R-:W-:-:S13]  /*0030*/  ISETP.LE.AND P0, PT, R0, UR6, PT ;  /* 0x0000000600007c0c */ /* 0x001fda000bf03270 */
[----:B------:R-:W-:Y:S05]  /*0040*/  @P0 EXIT ;  /* 0x000000000000094d */ /* 0x000fea0003800000 */
[----:B------:R-:W0:Y:S01]  /*0050*/  S2R R2, SR_TID.X ;  /* 0x0000000000027919 */ /* 0x000e220000002100 */
[----:B------:R-:W0:Y:S01]  /*0060*/  LDC R10, c[0x0][0x3a4] ;  /* 0x0000e900ff0a7b82 */ /* 0x000e220000000800 */
[----:B------:R-:W1:Y:S01]  /*0070*/  LDCU.64 UR8, c[0x0][0x358] ;  /* 0x00006b00ff0877ac */ /* 0x000e620008000a00 */
[----:B------:R-:W-:Y:S01]  /*0080*/  BSSY.RECONVERGENT B0, `(.L_x_0) ;  /* 0x0000015000007945 */ /* 0x000fe20003800200 */
[----:B------:R-:W-:Y:S01]  /*0090*/  IMAD.MOV.U32 R3, RZ, RZ, RZ ;  /* 0x000000ffff037224 */ /* 0x000fe200078e00ff */
[----:B0-----:R-:W-:-:S13]  /*00a0*/  ISETP.GE.AND P0, PT, R2, R10, PT ;  /* 0x0000000a0200720c */ /* 0x001fda0003f06270 */
[----:B-1----:R-:W-:Y:S05]  /*00b0*/  @P0 BRA `(.L_x_1) ;  /* 0x0000000000440947 */ /* 0x002fea0003800000 */
[----:B------:R-:W0:Y:S01]  /*00c0*/  S2R R3, SR_CgaCtaId ;  /* 0x0000000000037919 */ /* 0x000e220000008800 */
[----:B------:R-:W1:Y:S01]  /*00d0*/  LDC R8, c[0x0][0x360] ;  /* 0x0000d800ff087b82 */ /* 0x000e620000000800 */
[----:B------:R-:W-:Y:S01]  /*00e0*/  MOV R0, 0x400 ;  /* 0x0000040000007802 */ /* 0x000fe20000000f00 */
[----:B------:R-:W-:-:S04]  /*00f0*/  IMAD.MOV.U32 R9, RZ, RZ, R2 ;  /* 0x000000ffff097224 */ /* 0x000fc800078e0002 */
[----:B------:R-:W-:Y:S02]  /*0100*/  VIADD R0, R0, 0x410 ;  /* 0x0000041000007836 */ /* 0x000fe40000000000 */
[----:B------:R-:W2:Y:S03]  /*0110*/  LDC.64 R6, c[0x0][0x380] ;  /* 0x0000e000ff067b82 */ /* 0x000ea60000000a00 */
[----:B0-----:R-:W-:Y:S01]  /*0120*/  LEA R0, R3, R0, 0x18 ;  /* 0x0000000003007211 */ /* 0x001fe200078ec0ff */
[----:B------:R-:W-:-:S07]  /*0130*/  IMAD.MOV.U32 R3, RZ, RZ, RZ ;  /* 0x000000ffff037224 */ /* 0x000fce00078e00ff */
.L_x_2:
[----:B------:R-:W-:-:S04]  /*0140*/  IMAD R5, R10, UR6, R9 ;  /* 0x000000060a057c24 */ /* 0x000fc8000f8e0209 */
[----:B0-2---:R-:W-:-:S06]  /*0150*/  IMAD.WIDE R4, R5, 0x4, R6 ;  /* 0x0000000405047825 */ /* 0x005fcc00078e0206 */
[----:B------:R-:W2:Y:S01]  /*0160*/  LDG.E.CONSTANT R4, desc[UR8][R4.64] ;  /* 0x0000000804047981 */ /* 0x000ea2000c1e9900 */
[----:B------:R-:W-:Y:S02]  /*0170*/  IMAD R11, R9, 0x4, R0 ;  /* 0x00000004090b7824 */ /* 0x000fe400078e0200 */
[----:B-1----:R-:W-:-:S05]  /*0180*/  IMAD.IADD R9, R8, 0x1, R9 ;  /* 0x0000000108097824 */ /* 0x002fca00078e0209 */
[----:B------:R-:W-:Y:S01]  /*0190*/  ISETP.GE.AND P0, PT, R9, R10, PT ;  /* 0x0000000a0900720c */ /* 0x000fe20003f06270 */
[----:B--2---:R0:W-:Y:S01]  /*01a0*/  STS [R11], R4 ;  /* 0x000000040b007388 */ /* 0x0041e20000000800 */
[----:B------:R-:W-:-:S11]  /*01b0*/  FADD R3, R4, R3 ;  /* 0x0000000304037221 */ /* 0x000fd60000000000 */
[----:B------:R-:W-:Y:S05]  /*01c0*/  @!P0 BRA `(.L_x_2) ;  /* 0xfffffffc00dc8947 */ /* 0x000fea000383ffff */
.L_x_1:
[----:B------:R-:W-:Y:S05]  /*01d0*/  BSYNC.RECONVERGENT B0 ;  /* 0x0000000000007941 */ /* 0x000fea0003800200 */
.L_x_0:
[----:B------:R-:W1:Y:S01]  /*01e0*/  S2UR UR5, SR_CgaCtaId ;  /* 0x00000000000579c3 */ /* 0x000e620000008800 */
[----:B------:R-:W-:Y:S01]  /*01f0*/  UMOV UR4, 0x400 ;  /* 0x0000040000047882 */ /* 0x000fe20000000000 */
[----:B------:R-:W2:Y:S01]  /*0200*/  LDCU UR7, c[0x0][0x360] ;  /* 0x00006c00ff0777ac */ /* 0x000ea20008000800 */
[----:B------:R-:W-:Y:S01]  /*0210*/  ISETP.NE.AND P1, PT, R2, RZ, PT ;  /* 0x000000ff0200720c */ /* 0x000fe20003f25270 */
[----:B------:R-:W-:Y:S02]  /*0220*/  UIADD3 UR4, UPT, UPT, UR4, 0x8, URZ ;  /* 0x0000000804047890 */ /* 0x000fe4000fffe0ff */
[----:B--2---:R-:W-:Y:S02]  /*0230*/  UISETP.GE.U32.AND UP0, UPT, UR7, 0x2, UPT ;  /* 0x000000020700788c */ /* 0x004fe4000bf06070 */
[----:B-1----:R-:W-:-:S06]  /*0240*/  ULEA UR4, UR5, UR4, 0x18 ;  /* 0x0000000405047291 */ /* 0x002fcc000f8ec0ff */
[----:B0-----:R-:W-:-:S05]  /*0250*/  LEA R4, R2, UR4, 0x2 ;  /* 0x0000000402047c11 */ /* 0x001fca000f8e10ff */
[----:B------:R0:W-:Y:S01]  /*0260*/  STS [R4], R3 ;  /* 0x0000000304007388 */ /* 0x0001e20000000800 */
[----:B------:R-:W-:Y:S06]  /*0270*/  BAR.SYNC.DEFER_BLOCKING 0x0 ;  /* 0x0000000000007b1d */ /* 0x000fec0000010000 */
[----:B------:R-:W-:Y:S05]  /*0280*/  BRA.U !UP0, `(.L_x_3) ;  /* 0x0000000108307547 */ /* 0x000fea000b800000 */
[----:B------:R-:W-:-:S07]  /*0290*/  IMAD.U32 R0, RZ, RZ, UR7 ;  /* 0x00000007ff007e24 */ /* 0x000fce000f8e00ff */
.L_x_4:
[----:B------:R-:W-:-:S04]  /*02a0*/  SHF.R.U32.HI R7, RZ, 0x1, R0 ;  /* 0x00000001ff077819 */ /* 0x000fc80000011600 */
[----:B------:R-:W-:-:S13]  /*02b0*/  ISETP.GE.U32.AND P0, PT, R2, R7, PT ;  /* 0x000000070200720c */ /* 0x000fda0003f06070 */
[----:B0-----:R-:W-:Y:S01]  /*02c0*/  @!P0 IMAD R3, R7, 0x4, R4 ;  /* 0x0000000407038824 */ /* 0x001fe200078e0204 */
[----:B------:R-:W-:Y:S05]  /*02d0*/  @!P0 LDS R6, [R4] ;  /* 0x0000000004068984 */ /* 0x000fea0000000800 */
[----:B------:R-:W0:Y:S02]  /*02e0*/  @!P0 LDS R3, [R3] ;  /* 0x0000000003038984 */ /* 0x000e240000000800 */
[----:B0-----:R-:W-:-:S05]  /*02f0*/  @!P0 FADD R5, R3, R6 ;  /* 0x0000000603058221 */ /* 0x001fca0000000000 */
[----:B------:R1:W-:Y:S01]  /*0300*/  @!P0 STS [R4], R5 ;  /* 0x0000000504008388 */ /* 0x0003e20000000800 */
[----:B------:R-:W-:Y:S01]  /*0310*/  BAR.SYNC.DEFER_BLOCKING 0x0 ;  /* 0x0000000000007b1d */ /* 0x000fe20000010000 */
[----:B------:R-:W-:Y:S01]  /*0320*/  ISETP.GT.U32.AND P0, PT, R0, 0x3, PT ;  /* 0x000000030000780c */ /* 0x000fe20003f04070 */
[----:B------:R-:W-:-:S12]  /*0330*/  IMAD.MOV.U32 R0, RZ, RZ, R7 ;  /* 0x000000ffff007224 */ /* 0x000fd800078e0007 */
[----:B-1----:R-:W-:Y:S05]  /*0340*/  @P0 BRA `(.L_x_4) ;  /* 0xfffffffc00d40947 */ /* 0x002fea000383ffff */
.L_x_3:
[----:B------:R-:W-:Y:S04]  /*0350*/  BSSY.RECONVERGENT B0, `(.L_x_5) ;  /* 0x0000017000007945 */ /* 0x000fe80003800200 */
[----:B------:R-:W-:Y:S05]  /*0360*/  @P1 BRA `(.L_x_6) ;  /* 0x0000000000541947 */ /* 0x000fea0003800000 */
[----:B------:R-:W1:Y:S01]  /*0370*/  S2UR UR5, SR_CgaCtaId ;  /* 0x00000000000579c3 */ /* 0x000e620000008800 */
[----:B------:R-:W-:Y:S02]  /*0380*/  UMOV UR4, 0x400 ;  /* 0x0000040000047882 */ /* 0x000fe40000000000 */
[----:B-1----:R-:W-:Y:S01]  /*0390*/  ULEA UR4, UR5, UR4, 0x18 ;  /* 0x0000000405047291 */ /* 0x002fe2000f8ec0ff */
[----:B------:R-:W0:Y:S08]  /*03a0*/  LDCU UR5, c[0x0][0x3a4] ;  /* 0x00007480ff0577ac */ /* 0x000e300008000800 */
[----:B------:R-:W1:Y:S01]  /*03b0*/  LDS R0, [UR4+0x8] ;  /* 0x00000804ff007984 */ /* 0x000e620008000800 */
[----:B0-----:R-:W-:-:S04]  /*03c0*/  I2FP.F32.S32 R3, UR5 ;  /* 0x0000000500037c45 */ /* 0x001fc80008201400 */
[----:B------:R-:W0:Y:S02]  /*03d0*/  MUFU.RCP R6, R3 ;  /* 0x0000000300067308 */ /* 0x000e240000001000 */
[----:B0-----:R-:W-:-:S04]  /*03e0*/  FFMA R5, -R3, R6, 1 ;  /* 0x3f80000003057423 */ /* 0x001fc80000000106 */
[----:B------:R-:W-:Y:S02]  /*03f0*/  FFMA R5, R6, R5, R6 ;  /* 0x0000000506057223 */ /* 0x000fe40000000006 */
[----:B-1----:R-:W0:Y:S02]  /*0400*/  FCHK P0, R0, R3 ;  /* 0x0000000300007302 */ /* 0x002e240000000000 */
[----:B------:R-:W-:-:S04]  /*0410*/  FFMA R6, R0, R5, RZ ;  /* 0x0000000500067223 */ /* 0x000fc800000000ff */
[----:B------:R-:W-:-:S04]  /*0420*/  FFMA R7, -R3, R6, R0 ;  /* 0x0000000603077223 */ /* 0x000fc80000000100 */
[----:B------:R-:W-:Y:S01]  /*0430*/  FFMA R5, R5, R7, R6 ;  /* 0x0000000705057223 */ /* 0x000fe20000000006 */
[----:B0-----:R-:W-:Y:S06]  /*0440*/  @!P0 BRA `(.L_x_7) ;  /* 0x00000000000c8947 */ /* 0x001fec0003800000 */
[----:B------:R-:W-:-:S07]  /*0450*/  MOV R6, 0x470 ;  /* 0x0000047000067802 */ /* 0x000fce0000000f00 */
[----:B------:R-:W-:Y:S05]  /*0460*/  CALL.REL.NOINC `($__internal_0_$__cuda_sm3x_div_rn_noftz_f32_slowpath) ;  /* 0x0000000400a07944 */ /* 0x000fea0003c00000 */
[----:B------:R-:W-:-:S07]  /*0470*/  MOV R5, R0 ;  /* 0x0000000000057202 */ /* 0x000fce0000000f00 */
.L_x_7:
[----:B------:R-:W0:Y:S01]  /*0480*/  S2UR UR5, SR_CgaCtaId ;  /* 0x00000000000579c3 */ /* 0x000e220000008800 */
[----:B------:R-:W-:Y:S02]  /*0490*/  UMOV UR4, 0x400 ;  /* 0x0000040000047882 */ /* 0x000fe40000000000 */
[----:B0-----:R-:W-:-:S09]  /*04a0*/  ULEA UR4, UR5, UR4, 0x18 ;  /* 0x0000000405047291 */ /* 0x001fd2000f8ec0ff */
[----:B------:R1:W-:Y:S03]  /*04b0*/  STS [UR4], R5 ;  /* 0x00000005ff007988 */ /* 0x0003e60008000804 */
.L_x_6:
[----:B------:R-:W-:Y:S05]  /*04c0*/  BSYNC.RECONVERGENT B0 ;  /* 0x0000000000007941 */ /* 0x000fea0003800200 */
.L_x_5:
[----:B------:R-:W1:Y:S01]  /*04d0*/  S2R R7, SR_CgaCtaId ;  /* 0x0000000000077919 */ /* 0x000e620000008800 */
[----:B------:R-:W-:Y:S01]  /*04e0*/  MOV R0, 0x400 ;  /* 0x0000040000007802 */ /* 0x000fe20000000f00 */
[----:B------:R-:W2:Y:S01]  /*04f0*/  LDCU UR4, c[0x0][0x3a4] ;  /* 0x00007480ff0477ac */ /* 0x000ea20008000800 */
[----:B------:R-:W-:Y:S01]  /*0500*/  BSSY.RECONVERGENT B0, `(.L_x_8) ;  /* 0x0000012000007945 */ /* 0x000fe20003800200 */
[----:B0-----:R-:W-:Y:S01]  /*0510*/  IMAD.MOV.U32 R3, RZ, RZ, RZ ;  /* 0x000000ffff037224 */ /* 0x001fe200078e00ff */
[----:B------:R-:W-:Y:S01]  /*0520*/  BAR.SYNC.DEFER_BLOCKING 0x0 ;  /* 0x0000000000007b1d */ /* 0x000fe20000010000 */
[----:B--2---:R-:W-:Y:S02]  /*0530*/  ISETP.GE.AND P0, PT, R2, UR4, PT ;  /* 0x0000000402007c0c */ /* 0x004fe4000bf06270 */
[----:B-1----:R-:W-:-:S06]  /*0540*/  LEA R5, R7, R0, 0x18 ;  /* 0x0000000007057211 */ /* 0x002fcc00078ec0ff */
[----:B------:R-:W0:Y:S05]  /*0550*/  LDS R5, [R5] ;  /* 0x0000000005057984 */ /* 0x000e2a0000000800 */
[----:B------:R-:W-:Y:S05]  /*0560*/  @P0 BRA `(.L_x_9) ;  /* 0x00000000002c0947 */ /* 0x000fea0003800000 */
[----:B------:R-:W-:Y:S02]  /*0570*/  VIADD R6, R0, 0x410 ;  /* 0x0000041000067836 */ /* 0x000fe40000000000 */
[----:B------:R-:W-:Y:S02]  /*0580*/  IMAD.MOV.U32 R3, RZ, RZ, RZ ;  /* 0x000000ffff037224 */ /* 0x000fe400078e00ff */
[----:B------:R-:W-:Y:S01]  /*0590*/  IMAD.MOV.U32 R0, RZ, RZ, R2 ;  /* 0x000000ffff007224 */ /* 0x000fe200078e0002 */
[----:B------:R-:W-:-:S07]  /*05a0*/  LEA R7, R7, R6, 0x18 ;  /* 0x0000000607077211 */ /* 0x000fce00078ec0ff */
.L_x_10:
[C---:B------:R-:W-:Y:S02]  /*05b0*/  IMAD R6, R0.reuse, 0x4, R7 ;  /* 0x0000000400067824 */ /* 0x040fe400078e0207 */
[----:B------:R-:W-:-:S04]  /*05c0*/  VIADD R0, R0, UR7 ;  /* 0x0000000700007c36 */ /* 0x000fc80008000000 */
[----:B------:R-:W0:Y:S01]  /*05d0*/  LDS R6, [R6] ;  /* 0x0000000006067984 */ /* 0x000e220000000800 */
[----:B------:R-:W-:Y:S01]  /*05e0*/  ISETP.GE.AND P0, PT, R0, UR4, PT ;  /* 0x0000000400007c0c */ /* 0x000fe2000bf06270 */
[----:B0-----:R-:W-:-:S04]  /*05f0*/  FADD R8, -R5, R6 ;  /* 0x0000000605087221 */ /* 0x001fc80000000100 */
[----:B------:R-:W-:-:S08]  /*0600*/  FFMA R3, R8, R8, R3 ;  /* 0x0000000808037223 */ /* 0x000fd00000000003 */
[----:B------:R-:W-:Y:S05]  /*0610*/  @!P0 BRA `(.L_x_10) ;  /* 0xfffffffc00e48947 */ /* 0x000fea000383ffff */
.L_x_9:
[----:B------:R-:W-:Y:S05]  /*0620*/  BSYNC.RECONVERGENT B0 ;  /* 0x0000000000007941 */ /* 0x000fea0003800200 */
.L_x_8:
[----:B------:R1:W-:Y:S01]  /*0630*/  STS [R4], R3 ;  /* 0x0000000304007388 */ /* 0x0003e20000000800 */
[----:B------:R-:W-:Y:S01]  /*0640*/  UISETP.GE.U32.AND UP0, UPT, UR7, 0x2, UPT ;  /* 0x000000020700788c */ /* 0x000fe2000bf06070 */
[----:B------:R-:W-:Y:S01]  /*0650*/  BAR.SYNC.DEFER_BLOCKING 0x0 ;  /* 0x0000000000007b1d */ /* 0x000fe20000010000 */
[----:B------:R-:W-:-:S07]  /*0660*/  ISETP.NE.AND P1, PT, R2, RZ, PT ;  /* 0x000000ff0200720c */ /* 0x000fce0003f25270 */
[----:B-1----:R-:W-:Y:S06]  /*0670*/  BRA.U !UP0, `(.L_x_11) ;  /* 0x0000000108307547 */ /* 0x002fec000b800000 */
[----:B------:R-:W-:-:S07]  /*0680*/  IMAD.U32 R0, RZ, RZ, UR7 ;  /* 0x00000007ff007e24 */ /* 0x000fce000f8e00ff */
.L_x_12:
[----:B------:R-:W-:-:S04]  /*0690*/  SHF.R.U32.HI R9, RZ, 0x1, R0 ;  /* 0x00000001ff097819 */ /* 0x000fc80000011600 */
[----:B------:R-:W-:-:S13]  /*06a0*/  ISETP.GE.U32.AND P0, PT, R2, R9, PT ;  /* 0x000000090200720c */ /* 0x000fda0003f06070 */
[----:B------:R-:W-:Y:S01]  /*06b0*/  @!P0 LEA R3, R9, R4, 0x2 ;  /* 0x0000000409038211 */ /* 0x000fe200078e10ff */
[----:B------:R-:W-:Y:S05]  /*06c0*/  @!P0 LDS R6, [R4] ;  /* 0x0000000004068984 */ /* 0x000fea0000000800 */
[----:B------:R-:W1:Y:S02]  /*06d0*/  @!P0 LDS R3, [R3] ;  /* 0x0000000003038984 */ /* 0x000e640000000800 */
[----:B-1----:R-:W-:-:S05]  /*06e0*/  @!P0 FADD R7, R3, R6 ;  /* 0x0000000603078221 */ /* 0x002fca0000000000 */
[----:B------:R1:W-:Y:S01]  /*06f0*/  @!P0 STS [R4], R7 ;  /* 0x0000000704008388 */ /* 0x0003e20000000800 */
[----:B------:R-:W-:Y:S01]  /*0700*/  BAR.SYNC.DEFER_BLOCKING 0x0 ;  /* 0x0000000000007b1d */ /* 0x000fe20000010000 */
[----:B------:R-:W-:Y:S01]  /*0710*/  ISETP.GT.U32.AND P0, PT, R0, 0x3, PT ;  /* 0x000000030000780c */ /* 0x000fe20003f04070 */
[----:B------:R-:W-:-:S12]  /*0720*/  IMAD.MOV.U32 R0, RZ, RZ, R9 ;  /* 0x000000ffff007224 */ /* 0x000fd800078e0009 */
[----:B-1----:R-:W-:Y:S05]  /*0730*/  @P0 BRA `(.L_x_12) ;  /* 0xfffffffc00d40947 */ /* 0x002fea000383ffff */
.L_x_11:
[----:B------:R-:W-:Y:S04]  /*0740*/  BSSY.RECONVERGENT B0, `(.L_x_13) ;  /* 0x0000018000007945 */ /* 0x000fe80003800200 */
[----:B------:R-:W-:Y:S05]  /*0750*/  @P1 BRA `(.L_x_14) ;  /* 0x0000000000581947 */ /* 0x000fea0003800000 */
[----:B------:R-:W1:Y:S01]  /*0760*/  S2UR UR5, SR_CgaCtaId ;  /* 0x00000000000579c3 */ /* 0x000e620000008800 */
[----:B------:R-:W-:Y:S02]  /*0770*/  UMOV UR4, 0x400 ;  /* 0x0000040000047882 */ /* 0x000fe40000000000 */
[----:B-1----:R-:W-:Y:S01]  /*0780*/  ULEA UR4, UR5, UR4, 0x18 ;  /* 0x0000000405047291 */ /* 0x002fe2000f8ec0ff */
[----:B------:R-:W1:Y:S08]  /*0790*/  LDCU UR5, c[0x0][0x3a4] ;  /* 0x00007480ff0577ac */ /* 0x000e700008000800 */
[----:B------:R-:W2:Y:S01]  /*07a0*/  LDS R3, [UR4+0x8] ;  /* 0x00000804ff037984 */ /* 0x000ea20008000800 */
[----:B-1----:R-:W-:-:S04]  /*07b0*/  I2FP.F32.S32 R6, UR5 ;  /* 0x0000000500067c45 */ /* 0x002fc80008201400 */
[----:B------:R-:W1:Y:S02]  /*07c0*/  MUFU.RCP R7, R6 ;  /* 0x0000000600077308 */ /* 0x000e640000001000 */
[----:B-1----:R-:W-:-:S04]  /*07d0*/  FFMA R0, -R6, R7, 1 ;  /* 0x3f80000006007423 */ /* 0x002fc80000000107 */
[----:B------:R-:W-:Y:S02]  /*07e0*/  FFMA R0, R7, R0, R7 ;  /* 0x0000000007007223 */ /* 0x000fe40000000007 */
[----:B--2---:R-:W1:Y:S02]  /*07f0*/  FCHK P0, R3, R6 ;  /* 0x0000000603007302 */ /* 0x004e640000000000 */
[----:B------:R-:W-:-:S04]  /*0800*/  FFMA R4, R0, R3, RZ ;  /* 0x0000000300047223 */ /* 0x000fc800000000ff */
[----:B------:R-:W-:-:S04]  /*0810*/  FFMA R7, -R6, R4, R3 ;  /* 0x0000000406077223 */ /* 0x000fc80000000103 */
[----:B------:R-:W-:Y:S01]  /*0820*/  FFMA R0, R0, R7, R4 ;  /* 0x0000000700007223 */ /* 0x000fe20000000004 */
[----:B-1----:R-:W-:Y:S06]  /*0830*/  @!P0 BRA `(.L_x_15) ;  /* 0x0000000000108947 */ /* 0x002fec0003800000 */
[----:B------:R-:W-:Y:S02]  /*0840*/  IMAD.MOV.U32 R0, RZ, RZ, R3 ;  /* 0x000000ffff007224 */ /* 0x000fe400078e0003 */
[----:B------:R-:W-:Y:S01]  /*0850*/  IMAD.MOV.U32 R3, RZ, RZ, R6 ;  /* 0x000000ffff037224 */ /* 0x000fe200078e0006 */
[----:B------:R-:W-:-:S07]  /*0860*/  MOV R6, 0x880 ;  /* 0x0000088000067802 */ /* 0x000fce0000000f00 */
[----:B0-----:R-:W-:Y:S05]  /*0870*/  CALL.REL.NOINC `($__internal_0_$__cuda_sm3x_div_rn_noftz_f32_slowpath) ;  /* 0x00000000009c7944 */ /* 0x001fea0003c00000 */
.L_x_15:
[----:B------:R-:W1:Y:S01]  /*0880*/  S2UR UR5, SR_CgaCtaId ;  /* 0x00000000000579c3 */ /* 0x000e620000008800 */
[----:B------:R-:W-:Y:S02]  /*0890*/  UMOV UR4, 0x400 ;  /* 0x0000040000047882 */ /* 0x000fe40000000000 */
[----:B-1----:R-:W-:-:S09]  /*08a0*/  ULEA UR4, UR5, UR4, 0x18 ;  /* 0x0000000405047291 */ /* 0x002fd2000f8ec0ff */
[----:B------:R1:W-:Y:S03]  /*08b0*/  STS [UR4+0x4], R0 ;  /* 0x00000400ff007988 */ /* 0x0003e60008000804 */
.L_x_14:
[----:B------:R-:W-:Y:S05]  /*08c0*/  BSYNC.RECONVERGENT B0 ;  /* 0x0000000000007941 */ /* 0x000fea0003800200 */
.L_x_13:
[----:B------:R-:W2:Y:S08]  /*08d0*/  LDC R21, c[0x0][0x3a4] ;  /* 0x0000e900ff157b82 */ /* 0x000eb00000000800 */
[----:B------:R-:W-:Y:S01]  /*08e0*/  BAR.SYNC.DEFER_BLOCKING 0x0 ;  /* 0x0000000000007b1d */ /* 0x000fe20000010000 */
[----:B--2---:R-:W-:-:S13]  /*08f0*/  ISETP.GE.AND P0, PT, R2, R21, PT ;  /* 0x000000150200720c */ /* 0x004fda0003f06270 */
[----:B------:R-:W-:Y:S05]  /*0900*/  @P0 EXIT ;  /* 0x000000000000094d */ /* 0x000fea0003800000 */
[----:B------:R-:W2:Y:S01]  /*0910*/  S2UR UR5, SR_CgaCtaId ;  /* 0x00000000000579c3 */ /* 0x000ea20000008800 */
[----:B------:R-:W-:-:S07]  /*0920*/  UMOV UR4, 0x400 ;  /* 0x0000040000047882 */ /* 0x000fce0000000000 */
[----:B------:R-:W3:Y:S08]  /*0930*/  LDC.64 R6, c[0x0][0x388] ;  /* 0x0000e200ff067b82 */ /* 0x000ef00000000a00 */
[----:B------:R-:W4:Y:S01]  /*0940*/  LDC.64 R8, c[0x0][0x390] ;  /* 0x0000e400ff087b82 */ /* 0x000f220000000a00 */
[----:B--2---:R-:W-:-:S07]  /*0950*/  ULEA UR10, UR5, UR4, 0x18 ;  /* 0x00000004050a7291 */ /* 0x004fce000f8ec0ff */
[----:B------:R-:W2:Y:S01]  /*0960*/  LDC.64 R10, c[0x0][0x398] ;  /* 0x0000e600ff0a7b82 */ /* 0x000ea20000000a00 */
[----:B------:R-:W-:-:S04]  /*0970*/  UIADD3 UR4, UPT, UPT, UR4, 0x410, URZ ;  /* 0x0000041004047890 */ /* 0x000fc8000fffe0ff */
[----:B------:R-:W-:Y:S01]  /*0980*/  ULEA UR4, UR5, UR4, 0x18 ;  /* 0x0000000405047291 */ /* 0x000fe2000f8ec0ff */
[----:B-1----:R-:W1:Y:S02]  /*0990*/  LDS R0, [UR10+0x4] ;  /* 0x0000040aff007984 */ /* 0x002e640008000800 */
[----:B-1----:R-:W-:-:S05]  /*09a0*/  FADD R0, R0, 9.9999997473787516356e-06 ;  /* 0x3727c5ac00007421 */ /* 0x002fca0000000000 */
[----:B------:R-:W-:-:S13]  /*09b0*/  FSETP.GEU.AND P0, PT, |R0|, 1.175494350822287508e-38, PT ;  /* 0x008000000000780b */ /* 0x000fda0003f0e200 */
[----:B------:R-:W-:-:S04]  /*09c0*/  @!P0 FMUL R0, R0, 16777216 ;  /* 0x4b80000000008820 */ /* 0x000fc80000400000 */
[----:B------:R-:W1:Y:S02]  /*09d0*/  MUFU.RSQ R3, R0 ;  /* 0x0000000000037308 */ /* 0x000e640000001400 */
[----:B-1234-:R-:W-:-:S07]  /*09e0*/  @!P0 FMUL R3, R3, 4096 ;  /* 0x4580000003038820 */ /* 0x01efce0000400000 */
.L_x_16:
[----:B------:R-:W-:-:S04]  /*09f0*/  IMAD.WIDE R12, R2, 0x4, R6 ;  /* 0x00000004020c7825 */ /* 0x000fc800078e0206 */
[C---:B------:R-:W-:Y:S02]  /*0a00*/  IMAD.WIDE R14, R2.reuse, 0x4, R8 ;  /* 0x00000004020e7825 */ /* 0x040fe400078e0208 */
[----:B------:R-:W2:Y:S04]  /*0a10*/  LDG.E.CONSTANT R13, desc[UR8][R12.64] ;  /* 0x000000080c0d7981 */ /* 0x000ea8000c1e9900 */
[----:B------:R-:W2:Y:S01]  /*0a20*/  LDG.E.CONSTANT R15, desc[UR8][R14.64] ;  /* 0x000000080e0f7981 */ /* 0x000ea2000c1e9900 */
[C---:B------:R-:W-:Y:S01]  /*0a30*/  LEA R0, R2.reuse, UR4, 0x2 ;  /* 0x0000000402007c11 */ /* 0x040fe2000f8e10ff */
[----:B-1----:R-:W-:Y:S02]  /*0a40*/  IMAD R17, R21, UR6, R2 ;  /* 0x0000000615117c24 */ /* 0x002fe4000f8e0202 */
[----:B------:R-:W-:-:S02]  /*0a50*/  VIADD R2, R2, UR7 ;  /* 0x0000000702027c36 */ /* 0x000fc40008000000 */
[----:B------:R-:W-:Y:S01]  /*0a60*/  IMAD.WIDE R16, R17, 0x4, R10 ;  /* 0x0000000411107825 */ /* 0x000fe200078e020a */
[----:B------:R-:W0:Y:S02]  /*0a70*/  LDS R0, [R0] ;  /* 0x0000000000007984 */ /* 0x000e240000000800 */
[----:B------:R-:W-:Y:S01]  /*0a80*/  ISETP.GE.AND P0, PT, R2, R21, PT ;  /* 0x000000150200720c */ /* 0x000fe20003f06270 */
[----:B0-----:R-:W-:-:S04]  /*0a90*/  FADD R4, -R5, R0 ;  /* 0x0000000005047221 */ /* 0x001fc80000000100 */
[----:B------:R-:W-:-:S04]  /*0aa0*/  FMUL R4, R3, R4 ;  /* 0x0000000403047220 */ /* 0x000fc80000400000 */
[----:B--2---:R-:W-:-:S05]  /*0ab0*/  FFMA R19, R4, R13, R15 ;  /* 0x0000000d04137223 */ /* 0x004fca000000000f */
[----:B------:R1:W-:Y:S01]  /*0ac0*/  STG.E desc[UR8][R16.64], R19 ;  /* 0x0000001310007986 */ /* 0x0003e2000c101908 */
[----:B------:R-:W-:Y:S05]  /*0ad0*/  @!P0 BRA `(.L_x_16) ;  /* 0xfffffffc00c48947 */ /* 0x000fea000383ffff */
[----:B------:R-:W-:Y:S05]  /*0ae0*/  EXIT ;  /* 0x000000000000794d */ /* 0x000fea0003800000 */
        .weak           $__internal_0_$__cuda_sm3x_div_rn_noftz_f32_slowpath
        .type           $__internal_0_$__cuda_sm3x_div_rn_noftz_f32_slowpath,@function
        .size           $__internal_0_$__cuda_sm3x_div_rn_noftz_f32_slowpath,(.L_x_62 - $__internal_0_$__cuda_sm3x_div_rn_noftz_f32_slowpath)
$__internal_0_$__cuda_sm3x_div_rn_noftz_f32_slowpath:
[----:B------:R-:W-:Y:S01]  /*0af0*/  SHF.R.U32.HI R8, RZ, 0x17, R3 ;  /* 0x00000017ff087819 */ /* 0x000fe20000011603 */
[----:B------:R-:W-:Y:S01]  /*0b00*/  BSSY.RECONVERGENT B1, `(.L_x_17) ;  /* 0x0000062000017945 */ /* 0x000fe20003800200 */
[----:B------:R-:W-:Y:S02]  /*0b10*/  SHF.R.U32.HI R7, RZ, 0x17, R0 ;  /* 0x00000017ff077819 */ /* 0x000fe40000011600 */
[----:B------:R-:W-:Y:S02]  /*0b20*/  LOP3.LUT R12, R8, 0xff, RZ, 0xc0, !PT ;  /* 0x000000ff080c7812 */ /* 0x000fe400078ec0ff */
[----:B------:R-:W-:-:S03]  /*0b30*/  LOP3.LUT R10, R7, 0xff, RZ, 0xc0, !PT ;  /* 0x000000ff070a7812 */ /* 0x000fc600078ec0ff */
[----:B------:R-:W-:Y:S02]  /*0b40*/  VIADD R9, R12, 0xffffffff ;  /* 0xffffffff0c097836 */ /* 0x000fe40000000000 */
[----:B------:R-:W-:-:S03]  /*0b50*/  VIADD R8, R10, 0xffffffff ;  /* 0xffffffff0a087836 */ /* 0x000fc60000000000 */
[----:B------:R-:W-:-:S04]  /*0b60*/  ISETP.GT.U32.AND P0, PT, R9, 0xfd, PT ;  /* 0x000000fd0900780c */ /* 0x000fc80003f04070 */
[----:B------:R-:W-:-:S13]  /*0b70*/  ISETP.GT.U32.OR P0, PT, R8, 0xfd, P0 ;  /* 0x000000fd0800780c */ /* 0x000fda0000704470 */
[----:B------:R-:W-:Y:S01]  /*0b80*/  @!P0 IMAD.MOV.U32 R7, RZ, RZ, RZ ;  /* 0x000000ffff078224 */ /* 0x000fe200078e00ff */
[----:B------:R-:W-:Y:S06]  /*0b90*/  @!P0 BRA `(.L_x_18) ;  /* 0x00000000005c8947 */ /* 0x000fec0003800000 */
[----:B------:R-:W-:Y:S02]  /*0ba0*/  FSETP.GTU.FTZ.AND P0, PT, |R0|, +INF , PT ;  /* 0x7f8000000000780b */ /* 0x000fe40003f1c200 */
[----:B------:R-:W-:-:S04]  /*0bb0*/  FSETP.GTU.FTZ.AND P1, PT, |R3|, +INF , PT ;  /* 0x7f8000000300780b */ /* 0x000fc80003f3c200 */
[----:B------:R-:W-:-:S13]  /*0bc0*/  PLOP3.LUT P0, PT, P0, P1, PT, 0xf8, 0x8f ;  /* 0x00000000008f781c */ /* 0x000fda0000703f70 */
[----:B------:R-:W-:Y:S05]  /*0bd0*/  @P0 BRA `(.L_x_19) ;  /* 0x00000004004c0947 */ /* 0x000fea0003800000 */
[----:B------:R-:W-:-:S13]  /*0be0*/  LOP3.LUT P0, RZ, R3, 0x7fffffff, R0, 0xc8, !PT ;  /* 0x7fffffff03ff7812 */ /* 0x000fda000780c800 */
[----:B------:R-:W-:Y:S05]  /*0bf0*/  @!P0 BRA `(.L_x_20) ;  /* 0x00000004003c8947 */ /* 0x000fea0003800000 */
[C---:B------:R-:W-:Y:S02]  /*0c00*/  FSETP.NEU.FTZ.AND P2, PT, |R0|.reuse, +INF , PT ;  /* 0x7f8000000000780b */ /* 0x040fe40003f5d200 */
[----:B------:R-:W-:Y:S02]  /*0c10*/  FSETP.NEU.FTZ.AND P1, PT, |R3|, +INF , PT ;  /* 0x7f8000000300780b */ /* 0x000fe40003f3d200 */
[----:B------:R-:W-:-:S11]  /*0c20*/  FSETP.NEU.FTZ.AND P0, PT, |R0|, +INF , PT ;  /* 0x7f8000000000780b */ /* 0x000fd60003f1d200 */
[----:B------:R-:W-:Y:S05]  /*0c30*/  @!P1 BRA !P2, `(.L_x_20) ;  /* 0x00000004002c9947 */ /* 0x000fea0005000000 */
[----:B------:R-:W-:-:S04]  /*0c40*/  LOP3.LUT P2, RZ, R0, 0x7fffffff, RZ, 0xc0, !PT ;  /* 0x7fffffff00ff7812 */ /* 0x000fc8000784c0ff */
[----:B------:R-:W-:-:S13]  /*0c50*/  PLOP3.LUT P1, PT, P1, P2, PT, 0x2f, 0xf2 ;  /* 0x0000000000f2781c */ /* 0x000fda0000f24577 */
[----:B------:R-:W-:Y:S05]  /*0c60*/  @P1 BRA `(.L_x_21) ;  /* 0x0000000400181947 */ /* 0x000fea0003800000 */
[----:B------:R-:W-:-:S04]  /*0c70*/  LOP3.LUT P1, RZ, R3, 0x7fffffff, RZ, 0xc0, !PT ;  /* 0x7fffffff03ff7812 */ /* 0x000fc8000782c0ff */
[----:B------:R-:W-:-:S13]  /*0c80*/  PLOP3.LUT P0, PT, P0, P1, PT, 0x2f, 0xf2 ;  /* 0x0000000000f2781c */ /* 0x000fda0000702577 */
[----:B------:R-:W-:Y:S05]  /*0c90*/  @P0 BRA `(.L_x_22) ;  /* 0x0000000400000947 */ /* 0x000fea0003800000 */
[----:B------:R-:W-:Y:S02]  /*0ca0*/  ISETP.GE.AND P0, PT, R8, RZ, PT ;  /* 0x000000ff0800720c */ /* 0x000fe40003f06270 */
[----:B------:R-:W-:-:S11]  /*0cb0*/  ISETP.GE.AND P1, PT, R9, RZ, PT ;  /* 0x000000ff0900720c */ /* 0x000fd60003f26270 */
[----:B------:R-:W-:Y:S01]  /*0cc0*/  @P0 MOV R7, RZ ;  /* 0x000000ff00070202 */ /* 0x000fe20000000f00 */
[----:B------:R-:W-:Y:S02]  /*0cd0*/  @!P0 IMAD.MOV.U32 R7, RZ, RZ, -0x40 ;  /* 0xffffffc0ff078424 */ /* 0x000fe400078e00ff */
[----:B------:R-:W-:Y:S01]  /*0ce0*/  @!P0 FFMA R0, R0, 1.84467440737095516160e+19, RZ ;  /* 0x5f80000000008823 */ /* 0x000fe200000000ff */
[----:B------:R-:W-:Y:S01]  /*0cf0*/  @!P1 FFMA R3, R3, 1.84467440737095516160e+19, RZ ;  /* 0x5f80000003039823 */ /* 0x000fe200000000ff */
[----:B------:R-:W-:-:S07]  /*0d00*/  @!P1 VIADD R7, R7, 0x40 ;  /* 0x0000004007079836 */ /* 0x000fce0000000000 */
.L_x_18:
[----:B------:R-:W-:Y:S01]  /*0d10*/  LEA R8, R12, 0xc0800000, 0x17 ;  /* 0xc08000000c087811 */ /* 0x000fe200078eb8ff */
[----:B------:R-:W-:Y:S04]  /*0d20*/  BSSY.RECONVERGENT B2, `(.L_x_23) ;  /* 0x0000036000027945 */ /* 0x000fe80003800200 */
[----:B------:R-:W-:Y:S02]  /*0d30*/  IMAD.IADD R8, R3, 0x1, -R8 ;  /* 0x0000000103087824 */ /* 0x000fe400078e0a08 */
[----:B------:R-:W-:Y:S02]  /*0d40*/  VIADD R3, R10, 0xffffff81 ;  /* 0xffffff810a037836 */ /* 0x000fe40000000000 */
[----:B------:R0:W1:Y:S01]  /*0d50*/  MUFU.RCP R9, R8 ;  /* 0x0000000800097308 */ /* 0x0000620000001000 */
[----:B------:R-:W-:Y:S01]  /*0d60*/  FADD.FTZ R11, -R8, -RZ ;  /* 0x800000ff080b7221 */ /* 0x000fe20000010100 */
[C---:B------:R-:W-:Y:S01]  /*0d70*/  IMAD R0, R3.reuse, -0x800000, R0 ;  /* 0xff80000003007824 */ /* 0x040fe200078e0200 */
[----:B0-----:R-:W-:-:S05]  /*0d80*/  IADD3 R8, PT, PT, R3, 0x7f, -R12 ;  /* 0x0000007f03087810 */ /* 0x001fca0007ffe80c */
[----:B------:R-:W-:Y:S02]  /*0d90*/  IMAD.IADD R8, R8, 0x1, R7 ;  /* 0x0000000108087824 */ /* 0x000fe400078e0207 */
[----:B-1----:R-:W-:-:S04]  /*0da0*/  FFMA R10, R9, R11, 1 ;  /* 0x3f800000090a7423 */ /* 0x002fc8000000000b */
[----:B------:R-:W-:-:S04]  /*0db0*/  FFMA R14, R9, R10, R9 ;  /* 0x0000000a090e7223 */ /* 0x000fc80000000009 */
[----:B------:R-:W-:-:S04]  /*0dc0*/  FFMA R9, R0, R14, RZ ;  /* 0x0000000e00097223 */ /* 0x000fc800000000ff */
[----:B------:R-:W-:-:S04]  /*0dd0*/  FFMA R10, R11, R9, R0 ;  /* 0x000000090b0a7223 */ /* 0x000fc80000000000 */
[----:B------:R-:W-:-:S04]  /*0de0*/  FFMA R9, R14, R10, R9 ;  /* 0x0000000a0e097223 */ /* 0x000fc80000000009 */
[----:B------:R-:W-:-:S04]  /*0df0*/  FFMA R10, R11, R9, R0 ;  /* 0x000000090b0a7223 */ /* 0x000fc80000000000 */
[----:B------:R-:W-:-:S05]  /*0e00*/  FFMA R0, R14, R10, R9 ;  /* 0x0000000a0e007223 */ /* 0x000fca0000000009 */
[----:B------:R-:W-:-:S04]  /*0e10*/  SHF.R.U32.HI R3, RZ, 0x17, R0 ;  /* 0x00000017ff037819 */ /* 0x000fc80000011600 */
[----:B------:R-:W-:-:S05]  /*0e20*/  LOP3.LUT R3, R3, 0xff, RZ, 0xc0, !PT ;  /* 0x000000ff03037812 */ /* 0x000fca00078ec0ff */
[----:B------:R-:W-:-:S05]  /*0e30*/  IMAD.IADD R11, R3, 0x1, R8 ;  /* 0x00000001030b7824 */ /* 0x000fca00078e0208 */
[----:B------:R-:W-:-:S04]  /*0e40*/  IADD3 R3, PT, PT, R11, -0x1, RZ ;  /* 0xffffffff0b037810 */ /* 0x000fc80007ffe0ff */
[----:B------:R-:W-:-:S13]  /*0e50*/  ISETP.GE.U32.AND P0, PT, R3, 0xfe, PT ;  /* 0x000000fe0300780c */ /* 0x000fda0003f06070 */
[----:B------:R-:W-:Y:S05]  /*0e60*/  @!P0 BRA `(.L_x_24) ;  /* 0x0000000000808947 */ /* 0x000fea0003800000 */
[----:B------:R-:W-:-:S13]  /*0e70*/  ISETP.GT.AND P0, PT, R11, 0xfe, PT ;  /* 0x000000fe0b00780c */ /* 0x000fda0003f04270 */
[----:B------:R-:W-:Y:S05]  /*0e80*/  @P0 BRA `(.L_x_25) ;  /* 0x00000000006c0947 */ /* 0x000fea0003800000 */
[----:B------:R-:W-:-:S13]  /*0e90*/  ISETP.GE.AND P0, PT, R11, 0x1, PT ;  /* 0x000000010b00780c */ /* 0x000fda0003f06270 */
[----:B------:R-:W-:Y:S05]  /*0ea0*/  @P0 BRA `(.L_x_26) ;  /* 0x0000000000740947 */ /* 0x000fea0003800000 */
[----:B------:R-:W-:Y:S02]  /*0eb0*/  ISETP.GE.AND P0, PT, R11, -0x18, PT ;  /* 0xffffffe80b00780c */ /* 0x000fe40003f06270 */
[----:B------:R-:W-:-:S11]  /*0ec0*/  LOP3.LUT R0, R0, 0x80000000, RZ, 0xc0, !PT ;  /* 0x8000000000007812 */ /* 0x000fd600078ec0ff */
[----:B------:R-:W-:Y:S05]  /*0ed0*/  @!P0 BRA `(.L_x_26) ;  /* 0x0000000000688947 */ /* 0x000fea0003800000 */
[CCC-:B------:R-:W-:Y:S01]  /*0ee0*/  FFMA.RZ R3, R14.reuse, R10.reuse, R9.reuse ;  /* 0x0000000a0e037223 */ /* 0x1c0fe2000000c009 */
[CCC-:B------:R-:W-:Y:S01]  /*0ef0*/  FFMA.RM R8, R14.reuse, R10.reuse, R9.reuse ;  /* 0x0000000a0e087223 */ /* 0x1c0fe20000004009 */
[C---:B------:R-:W-:Y:S02]  /*0f00*/  ISETP.NE.AND P2, PT, R11.reuse, RZ, PT ;  /* 0x000000ff0b00720c */ /* 0x040fe40003f45270 */
[----:B------:R-:W-:Y:S02]  /*0f10*/  ISETP.NE.AND P1, PT, R11, RZ, PT ;  /* 0x000000ff0b00720c */ /* 0x000fe40003f25270 */
[----:B------:R-:W-:Y:S01]  /*0f20*/  LOP3.LUT R7, R3, 0x7fffff, RZ, 0xc0, !PT ;  /* 0x007fffff03077812 */ /* 0x000fe200078ec0ff */
[----:B------:R-:W-:Y:S01]  /*0f30*/  FFMA.RP R3, R14, R10, R9 ;  /* 0x0000000a0e037223 */ /* 0x000fe20000008009 */
[----:B------:R-:W-:Y:S02]  /*0f40*/  VIADD R10, R11, 0x20 ;  /* 0x000000200b0a7836 */ /* 0x000fe40000000000 */
[----:B------:R-:W-:Y:S01]  /*0f50*/  LOP3.LUT R7, R7, 0x800000, RZ, 0xfc, !PT ;  /* 0x0080000007077812 */ /* 0x000fe200078efcff */
[----:B------:R-:W-:Y:S01]  /*0f60*/  IMAD.MOV R9, RZ, RZ, -R11 ;  /* 0x000000ffff097224 */ /* 0x000fe200078e0a0b */
[----:B------:R-:W-:-:S02]  /*0f70*/  FSETP.NEU.FTZ.AND P0, PT, R3, R8, PT ;  /* 0x000000080300720b */ /* 0x000fc40003f1d000 */
[----:B------:R-:W-:Y:S02]  /*0f80*/  SHF.L.U32 R10, R7, R10, RZ ;  /* 0x0000000a070a7219 */ /* 0x000fe400000006ff */
[----:B------:R-:W-:Y:S02]  /*0f90*/  SEL R8, R9, RZ, P2 ;  /* 0x000000ff09087207 */ /* 0x000fe40001000000 */
[----:B------:R-:W-:Y:S02]  /*0fa0*/  ISETP.NE.AND P1, PT, R10, RZ, P1 ;  /* 0x000000ff0a00720c */ /* 0x000fe40000f25270 */
[----:B------:R-:W-:Y:S02]  /*0fb0*/  SHF.R.U32.HI R8, RZ, R8, R7 ;  /* 0x00000008ff087219 */ /* 0x000fe40000011607 */
[----:B------:R-:W-:Y:S02]  /*0fc0*/  PLOP3.LUT P0, PT, P0, P1, PT, 0xf8, 0x8f ;  /* 0x00000000008f781c */ /* 0x000fe40000703f70 */
[----:B------:R-:W-:-:S02]  /*0fd0*/  SHF.R.U32.HI R10, RZ, 0x1, R8 ;  /* 0x00000001ff0a7819 */ /* 0x000fc40000011608 */
[----:B------:R-:W-:-:S04]  /*0fe0*/  SEL R3, RZ, 0x1, !P0 ;  /* 0x00000001ff037807 */ /* 0x000fc80004000000 */
[----:B------:R-:W-:-:S04]  /*0ff0*/  LOP3.LUT R3, R3, 0x1, R10, 0xf8, !PT ;  /* 0x0000000103037812 */ /* 0x000fc800078ef80a */
[----:B------:R-:W-:-:S05]  /*1000*/  LOP3.LUT R3, R3, R8, RZ, 0xc0, !PT ;  /* 0x0000000803037212 */ /* 0x000fca00078ec0ff */
[----:B------:R-:W-:-:S05]  /*1010*/  IMAD.IADD R3, R10, 0x1, R3 ;  /* 0x000000010a037824 */ /* 0x000fca00078e0203 */
[----:B------:R-:W-:Y:S01]  /*1020*/  LOP3.LUT R0, R3, R0, RZ, 0xfc, !PT ;  /* 0x0000000003007212 */ /* 0x000fe200078efcff */
[----:B------:R-:W-:Y:S06]  /*1030*/  BRA `(.L_x_26) ;  /* 0x0000000000107947 */ /* 0x000fec0003800000 */
.L_x_25:
[----:B------:R-:W-:-:S04]  /*1040*/  LOP3.LUT R0, R0, 0x80000000, RZ, 0xc0, !PT ;  /* 0x8000000000007812 */ /* 0x000fc800078ec0ff */
[----:B------:R-:W-:Y:S01]  /*1050*/  LOP3.LUT R0, R0, 0x7f800000, RZ, 0xfc, !PT ;  /* 0x7f80000000007812 */ /* 0x000fe200078efcff */
[----:B------:R-:W-:Y:S06]  /*1060*/  BRA `(.L_x_26) ;  /* 0x0000000000047947 */ /* 0x000fec0003800000 */
.L_x_24:
[----:B------:R-:W-:-:S07]  /*1070*/  IMAD R0, R8, 0x800000, R0 ;  /* 0x0080000008007824 */ /* 0x000fce00078e0200 */
.L_x_26:
[----:B------:R-:W-:Y:S05]  /*1080*/  BSYNC.RECONVERGENT B2 ;  /* 0x0000000000027941 */ /* 0x000fea0003800200 */
.L_x_23:
[----:B------:R-:W-:Y:S05]  /*1090*/  BRA `(.L_x_27) ;  /* 0x0000000000207947 */ /* 0x000fea0003800000 */
.L_x_22:
[----:B------:R-:W-:-:S04]  /*10a0*/  LOP3.LUT R0, R3, 0x80000000, R0, 0x48, !PT ;  /* 0x8000000003007812 */ /* 0x000fc800078e4800 */
[----:B------:R-:W-:Y:S01]  /*10b0*/  LOP3.LUT R0, R0, 0x7f800000, RZ, 0xfc, !PT ;  /* 0x7f80000000007812 */ /* 0x000fe200078efcff */
[----:B------:R-:W-:Y:S06]  /*10c0*/  BRA `(.L_x_27) ;  /* 0x0000000000147947 */ /* 0x000fec0003800000 */
.L_x_21:
[----:B------:R-:W-:Y:S01]  /*10d0*/  LOP3.LUT R0, R3, 0x80000000, R0, 0x48, !PT ;  /* 0x8000000003007812 */ /* 0x000fe200078e4800 */
[----:B------:R-:W-:Y:S06]  /*10e0*/  BRA `(.L_x_27) ;  /* 0x00000000000c7947 */ /* 0x000fec0003800000 */
.L_x_20:
[----:B------:R-:W0:Y:S01]  /*10f0*/  MUFU.RSQ R0, -QNAN ;  /* 0xffc0000000007908 */ /* 0x000e220000001400 */
[----:B------:R-:W-:Y:S05]  /*1100*/  BRA `(.L_x_27) ;  /* 0x0000000000047947 */ /* 0x000fea0003800000 */
.L_x_19:
[----:B------:R-:W-:-:S07]  /*1110*/  FADD.FTZ R0, R0, R3 ;  /* 0x0000000300007221 */ /* 0x000fce0000010000 */
.L_x_27:
[----:B------:R-:W-:Y:S05]  /*1120*/  BSYNC.RECONVERGENT B1 ;  /* 0x0000000000017941 */ /* 0x000fea0003800200 */
.L_x_17:
[----:B------:R-:W-:-:S04]  /*1130*/  IMAD.MOV.U32 R7, RZ, RZ, 0x0 ;  /* 0x00000000ff077424 */ /* 0x000fc800078e00ff */
[----:B0-----:R-:W-:Y:S05]  /*1140*/  RET.REL.NODEC R6 `(_Z22layernorm_fused_kernelPKfS0_S0_Pfii) ;  /* 0xffffffec06ac7950 */ /* 0x001fea0003c3ffff */
.L_x_28:
[----:B------:R-:W-:-:S00]  /*1150*/  BRA `(.L_x_28) ;  /* 0xfffffffc00fc7947 */ /* 0x000fc0000383ffff */
[----:B------:R-:W-:-:S00]  /*1160*/  NOP ;  /* 0x0000000000007918 */ /* 0x000fc00000000000 */
        /* <DEDUP_REMOVED lines=9> */
.L_x_62:


//--------------------- .text._Z34layernorm_two_pass_var_norm_kernelPKfS0_S0_S0_Pfii --------------------------
	.section	.text._Z34layernorm_two_pass_var_norm_kernelPKfS0_S0_S0_Pfii,"ax",@progbits
	.align	128
        .global         _Z34layernorm_two_pass_var_norm_kernelPKfS0_S0_S0_Pfii
        .type           _Z34layernorm_two_pass_var_norm_kernelPKfS0_S0_S0_Pfii,@function
        .size           _Z34layernorm_two_pass_var_norm_kernelPKfS0_S0_S0_Pfii,(.L_x_63 - _Z34layernorm_two_pass_var_norm_kernelPKfS0_S0_S0_Pfii)
        .other          _Z34layernorm_two_pass_var_norm_kernelPKfS0_S0_S0_Pfii,@"STO_CUDA_ENTRY STV_DEFAULT"
_Z34layernorm_two_pass_var_norm_kernelPKfS0_S0_S0_Pfii:
.text._Z34layernorm_two_pass_var_norm_kernelPKfS0_S0_S0_Pfii:
[----:B------:R-:W-:Y:S01]  /*0000*/  LDC R1, c[0x0][0x37c] ;  /* 0x0000df00ff017b82 */ /* 0x000fe20000000800 */
[----:B------:R-:W0:Y:S01]  /*0010*/  S2R R2, SR_CTAID.X ;  /* 0x0000000000027919 */ /* 0x000e220000002500 */
[----:B------:R-:W0:Y:S02]  /*0020*/  LDCU UR4, c[0x0][0x3a8] ;  /* 0x00007500ff0477ac */ /* 0x000e240008000800 */
[----:B0-----:R-:W-:-:S13]  /*0030*/  ISETP.GE.AND P0, PT, R2, UR4, PT ;  /* 0x0000000402007c0c */ /* 0x001fda000bf06270 */
[----:B------:R-:W-:Y:S05]  /*0040*/  @P0 EXIT ;  /* 0x000000000000094d */ /* 0x000fea0003800000 */
[----:B------:R-:W0:Y:S01]  /*0050*/  LDC.64 R6, c[0x0][0x388] ;  /* 0x0000e200ff067b82 */ /* 0x000e220000000a00 */
[----:B------:R-:W1:Y:S01]  /*0060*/  LDCU.64 UR6, c[0x0][0x358] ;  /* 0x00006b00ff0677ac */ /* 0x000e620008000a00 */
[----:B------:R-:W2:Y:S01]  /*0070*/  S2R R5, SR_TID.X ;  /* 0x0000000000057919 */ /* 0x000ea20000002100 */
[----:B------:R-:W2:Y:S01]  /*0080*/  LDCU UR4, c[0x0][0x3ac] ;  /* 0x00007580ff0477ac */ /* 0x000ea20008000800 */
[----:B0-----:R-:W-:-:S05]  /*0090*/  IMAD.WIDE.U32 R6, R2, 0x4, R6 ;  /* 0x0000000402067825 */ /* 0x001fca00078e0006 */
[----:B-1----:R0:W5:Y:S01]  /*00a0*/  LDG.E.CONSTANT R4, desc[UR6][R6.64] ;  /* 0x0000000606047981 */ /* 0x002162000c1e9900 */
[----:B------:R-:W-:Y:S01]  /*00b0*/  BSSY.RECONVERGENT B0, `(.L_x_29) ;  /* 0x0000010000007945 */ /* 0x000fe20003800200 */
[----:B------:R-:W-:Y:S01]  /*00c0*/  IMAD.MOV.U32 R0, RZ, RZ, RZ ;  /* 0x000000ffff007224 */ /* 0x000fe200078e00ff */
[----:B--2---:R-:W-:-:S13]  /*00d0*/  ISETP.GE.AND P0, PT, R5, UR4, PT ;  /* 0x0000000405007c0c */ /* 0x004fda000bf06270 */
[----:B0-----:R-:W-:Y:S05]  /*00e0*/  @P0 BRA `(.L_x_30) ;  /* 0x0000000000300947 */ /* 0x001fea0003800000 */
[----:B------:R-:W0:Y:S01]  /*00f0*/  LDC R10, c[0x0][0x360] ;  /* 0x0000d800ff0a7b82 */ /* 0x000e220000000800 */
[----:B------:R-:W-:Y:S02]  /*0100*/  IMAD.MOV.U32 R0, RZ, RZ, RZ ;  /* 0x000000ffff007224 */ /* 0x000fe400078e00ff */
[----:B------:R-:W-:-:S05]  /*0110*/  IMAD.MOV.U32 R3, RZ, RZ, R5 ;  /* 0x000000ffff037224 */ /* 0x000fca00078e0005 */
[----:B------:R-:W1:Y:S02]  /*0120*/  LDC.64 R8, c[0x0][0x380] ;  /* 0x0000e000ff087b82 */ /* 0x000e640000000a00 */
.L_x_31:
[----:B------:R-:W-:-:S04]  /*0130*/  IMAD R7, R2, UR4, R3 ;  /* 0x0000000402077c24 */ /* 0x000fc8000f8e0203 */
[----:B-1----:R-:W-:-:S06]  /*0140*/  IMAD.WIDE R6, R7, 0x4, R8 ;  /* 0x0000000407067825 */ /* 0x002fcc00078e0208 */
[----:B------:R-:W2:Y:S01]  /*0150*/  LDG.E.CONSTANT R7, desc[UR6][R6.64] ;  /* 0x0000000606077981 */ /* 0x000ea2000c1e9900 */
[----:B0-----:R-:W-:-:S05]  /*0160*/  IMAD.IADD R3, R10, 0x1, R3 ;  /* 0x000000010a037824 */ /* 0x001fca00078e0203 */
[----:B------:R-:W-:Y:S01]  /*0170*/  ISETP.GE.AND P0, PT, R3, UR4, PT ;  /* 0x0000000403007c0c */ /* 0x000fe2000bf06270 */
[----:B--2--5:R-:W-:-:S04]  /*0180*/  FADD R11, -R4, R7 ;  /* 0x00000007040b7221 */ /* 0x024fc80000000100 */
[----:B------:R-:W-:-:S08]  /*0190*/  FFMA R0, R11, R11, R0 ;  /* 0x0000000b0b007223 */ /* 0x000fd00000000000 */
[----:B------:R-:W-:Y:S05]  /*01a0*/  @!P0 BRA `(.L_x_31) ;  /* 0xfffffffc00e08947 */ /* 0x000fea000383ffff */
.L_x_30:
[----:B------:R-:W-:Y:S05]  /*01b0*/  BSYNC.RECONVERGENT B0 ;  /* 0x0000000000007941 */ /* 0x000fea0003800200 */
.L_x_29:
[----:B------:R-:W0:Y:S01]  /*01c0*/  S2UR UR5, SR_CgaCtaId ;  /* 0x00000000000579c3 */ /* 0x000e220000008800 */
[----:B------:R-:W-:Y:S01]  /*01d0*/  UMOV UR4, 0x400 ;  /* 0x0000040000047882 */ /* 0x000fe20000000000 */
[----:B------:R-:W1:Y:S01]  /*01e0*/  LDCU UR8, c[0x0][0x360] ;  /* 0x00006c00ff0877ac */ /* 0x000e620008000800 */
[----:B------:R-:W-:Y:S01]  /*01f0*/  ISETP.NE.AND P1, PT, R5, RZ, PT ;  /* 0x000000ff0500720c */ /* 0x000fe20003f25270 */
[----:B-1----:R-:W-:Y:S02]  /*0200*/  UISETP.GE.U32.AND UP0, UPT, UR8, 0x2, UPT ;  /* 0x000000020800788c */ /* 0x002fe4000bf06070 */
[----:B0-----:R-:W-:-:S06]  /*0210*/  ULEA UR4, UR5, UR4, 0x18 ;  /* 0x0000000405047291 */ /* 0x001fcc000f8ec0ff */
[----:B------:R-:W-:-:S05]  /*0220*/  LEA R7, R5, UR4, 0x2 ;  /* 0x0000000405077c11 */ /* 0x000fca000f8e10ff */
[----:B------:R0:W-:Y:S01]  /*0230*/  STS [R7], R0 ;  /* 0x0000000007007388 */ /* 0x0001e20000000800 */
[----:B------:R-:W-:Y:S06]  /*0240*/  BAR.SYNC.DEFER_BLOCKING 0x0 ;  /* 0x0000000000007b1d */ /* 0x000fec0000010000 */
[----:B------:R-:W-:Y:S05]  /*0250*/  BRA.U !UP0, `(.L_x_32) ;  /* 0x0000000108307547 */ /* 0x000fea000b800000 */
[----:B0-----:R-:W-:-:S07]  /*0260*/  IMAD.U32 R0, RZ, RZ, UR8 ;  /* 0x00000008ff007e24 */ /* 0x001fce000f8e00ff */
.L_x_33:
[----:B------:R-:W-:-:S04]  /*0270*/  SHF.R.U32.HI R8, RZ, 0x1, R0 ;  /* 0x00000001ff087819 */ /* 0x000fc80000011600 */
[----:B------:R-:W-:-:S13]  /*0280*/  ISETP.GE.U32.AND P0, PT, R5, R8, PT ;  /* 0x000000080500720c */ /* 0x000fda0003f06070 */
[----:B------:R-:W-:Y:S01]  /*0290*/  @!P0 IMAD R3, R8, 0x4, R7 ;  /* 0x0000000408038824 */ /* 0x000fe200078e0207 */
        /* <DEDUP_REMOVED lines=8> */
.L_x_32:
[----:B------:R-:W-:Y:S04]  /*0320*/  BSSY.RECONVERGENT B0, `(.L_x_34) ;  /* 0x0000017000007945 */ /* 0x000fe80003800200 */
[----:B------:R-:W-:Y:S05]  /*0330*/  @P1 BRA `(.L_x_35) ;  /* 0x0000000000541947 */ /* 0x000fea0003800000 */
[----:B------:R-:W1:Y:S01]  /*0340*/  S2UR UR5, SR_CgaCtaId ;  /* 0x00000000000579c3 */ /* 0x000e620000008800 */
[----:B------:R-:W-:Y:S02]  /*0350*/  UMOV UR4, 0x400 ;  /* 0x0000040000047882 */ /* 0x000fe40000000000 */
[----:B-1----:R-:W-:Y:S01]  /*0360*/  ULEA UR4, UR5, UR4, 0x18 ;  /* 0x0000000405047291 */ /* 0x002fe2000f8ec0ff */
[----:B------:R-:W1:Y:S08]  /*0370*/  LDCU UR5, c[0x0][0x3ac] ;  /* 0x00007580ff0577ac */ /* 0x000e700008000800 */
[----:B0-----:R-:W0:Y:S01]  /*0380*/  LDS R0, [UR4] ;  /* 0x00000004ff007984 */ /* 0x001e220008000800 */
[----:B-1----:R-:W-:-:S04]  /*0390*/  I2FP.F32.S32 R3, UR5 ;  /* 0x0000000500037c45 */ /* 0x002fc80008201400 */
[----:B------:R-:W1:Y:S02]  /*03a0*/  MUFU.RCP R6, R3 ;  /* 0x0000000300067308 */ /* 0x000e640000001000 */
[----:B-1----:R-:W-:-:S04]  /*03b0*/  FFMA R7, -R3, R6, 1 ;  /* 0x3f80000003077423 */ /* 0x002fc80000000106 */
[----:B------:R-:W-:Y:S02]  /*03c0*/  FFMA R7, R6, R7, R6 ;  /* 0x0000000706077223 */ /* 0x000fe40000000006 */
[----:B0-----:R-:W0:Y:S02]  /*03d0*/  FCHK P0, R0, R3 ;  /* 0x0000000300007302 */ /* 0x001e240000000000 */
[----:B------:R-:W-:-:S04]  /*03e0*/  FFMA R6, R0, R7, RZ ;  /* 0x0000000700067223 */ /* 0x000fc800000000ff */
[----:B------:R-:W-:-:S04]  /*03f0*/  FFMA R8, -R3, R6, R0 ;  /* 0x0000000603087223 */ /* 0x000fc80000000100 */
[----:B------:R-:W-:Y:S01]  /*0400*/  FFMA R6, R7, R8, R6 ;  /* 0x0000000807067223 */ /* 0x000fe20000000006 */
[----:B0-----:R-:W-:Y:S06]  /*0410*/  @!P0 BRA `(.L_x_36) ;  /* 0x00000000000c8947 */ /* 0x001fec0003800000 */
[----:B------:R-:W-:-:S07]  /*0420*/  MOV R6, 0x440 ;  /* 0x0000044000067802 */ /* 0x000fce0000000f00 */
[----:B-----5:R-:W-:Y:S05]  /*0430*/  CALL.REL.NOINC `($__internal_1_$__cuda_sm3x_div_rn_noftz_f32_slowpath) ;  /* 0x00000000009c7944 */ /* 0x020fea0003c00000 */
[----:B------:R-:W-:-:S07]  /*0440*/  IMAD.MOV.U32 R6, RZ, RZ, R0 ;  /* 0x000000ffff067224 */ /* 0x000fce00078e0000 */
.L_x_36:
[----:B------:R-:W0:Y:S01]  /*0450*/  S2UR UR5, SR_CgaCtaId ;  /* 0x00000000000579c3 */ /* 0x000e220000008800 */
[----:B------:R-:W-:Y:S02]  /*0460*/  UMOV UR4, 0x400 ;  /* 0x0000040000047882 */ /* 0x000fe40000000000 */
[----:B0-----:R-:W-:-:S09]  /*0470*/  ULEA UR4, UR5, UR4, 0x18 ;  /* 0x0000000405047291 */ /* 0x001fd2000f8ec0ff */
[----:B------:R1:W-:Y:S03]  /*0480*/  STS [UR4], R6 ;  /* 0x00000006ff007988 */ /* 0x0003e60008000804 */
.L_x_35:
[----:B------:R-:W-:Y:S05]  /*0490*/  BSYNC.RECONVERGENT B0 ;  /* 0x0000000000007941 */ /* 0x000fea0003800200 */
.L_x_34:
[----:B------:R-:W2:Y:S01]  /*04a0*/  LDCU UR9, c[0x0][0x3ac] ;  /* 0x00007580ff0977ac */ /* 0x000ea20008000800 */
[----:B------:R-:W-:Y:S01]  /*04b0*/  BAR.SYNC.DEFER_BLOCKING 0x0 ;  /* 0x0000000000007b1d */ /* 0x000fe20000010000 */
[----:B--2---:R-:W-:-:S13]  /*04c0*/  ISETP.GE.AND P0, PT, R5, UR9, PT ;  /* 0x0000000905007c0c */ /* 0x004fda000bf06270 */
[----:B------:R-:W-:Y:S05]  /*04d0*/  @P0 EXIT ;  /* 0x000000000000094d */ /* 0x000fea0003800000 */
[----:B------:R-:W2:Y:S01]  /*04e0*/  S2UR UR5, SR_CgaCtaId ;  /* 0x00000000000579c3 */ /* 0x000ea20000008800 */
[----:B------:R-:W-:-:S07]  /*04f0*/  UMOV UR4, 0x400 ;  /* 0x0000040000047882 */ /* 0x000fce0000000000 */
[----:B01----:R-:W0:Y:S08]  /*0500*/  LDC.64 R6, c[0x0][0x380] ;  /* 0x0000e000ff067b82 */ /* 0x003e300000000a00 */
[----:B------:R-:W1:Y:S01]  /*0510*/  LDC.64 R8, c[0x0][0x3a0] ;  /* 0x0000e800ff087b82 */ /* 0x000e620000000a00 */
[----:B--2---:R-:W-:-:S07]  /*0520*/  ULEA UR4, UR5, UR4, 0x18 ;  /* 0x0000000405047291 */ /* 0x004fce000f8ec0ff */
[----:B------:R-:W2:Y:S02]  /*0530*/  LDC.64 R10, c[0x0][0x390] ;  /* 0x0000e400ff0a7b82 */ /* 0x000ea40000000a00 */
[----:B------:R-:W3:Y:S06]  /*0540*/  LDS R0, [UR4] ;  /* 0x00000004ff007984 */ /* 0x000eec0008000800 */
[----:B------:R-:W4:Y:S01]  /*0550*/  LDC.64 R12, c[0x0][0x398] ;  /* 0x0000e600ff0c7b82 */ /* 0x000f220000000a00 */
[----:B---3--:R-:W-:-:S05]  /*0560*/  FADD R0, R0, 9.9999997473787516356e-06 ;  /* 0x3727c5ac00007421 */ /* 0x008fca0000000000 */
[----:B------:R-:W-:-:S13]  /*0570*/  FSETP.GEU.AND P0, PT, |R0|, 1.175494350822287508e-38, PT ;  /* 0x008000000000780b */ /* 0x000fda0003f0e200 */
[----:B------:R-:W-:-:S04]  /*0580*/  @!P0 FMUL R0, R0, 16777216 ;  /* 0x4b80000000008820 */ /* 0x000fc80000400000 */
[----:B------:R-:W3:Y:S02]  /*0590*/  MUFU.RSQ R3, R0 ;  /* 0x0000000000037308 */ /* 0x000ee40000001400 */
[----:B01234-:R-:W-:-:S07]  /*05a0*/  @!P0 FMUL R3, R3, 4096 ;  /* 0x4580000003038820 */ /* 0x01ffce0000400000 */
.L_x_37:
[----:B0-----:R-:W-:-:S04]  /*05b0*/  IMAD R21, R2, UR9, R5 ;  /* 0x0000000902157c24 */ /* 0x001fc8000f8e0205 */
[----:B------:R-:W-:-:S04]  /*05c0*/  IMAD.WIDE R14, R21, 0x4, R6 ;  /* 0x00000004150e7825 */ /* 0x000fc800078e0206 */
[C---:B------:R-:W-:Y:S02]  /*05d0*/  IMAD.WIDE R16, R5.reuse, 0x4, R10 ;  /* 0x0000000405107825 */ /* 0x040fe400078e020a */
[----:B------:R-:W2:Y:S02]  /*05e0*/  LDG.E.CONSTANT R15, desc[UR6][R14.64] ;  /* 0x000000060e0f7981 */ /* 0x000ea4000c1e9900 */
[----:B------:R-:W-:Y:S02]  /*05f0*/  IMAD.WIDE R18, R5, 0x4, R12 ;  /* 0x0000000405127825 */ /* 0x000fe400078e020c */
[----:B------:R-:W3:Y:S04]  /*0600*/  LDG.E.CONSTANT R17, desc[UR6][R16.64] ;  /* 0x0000000610117981 */ /* 0x000ee8000c1e9900 */
[----:B------:R-:W3:Y:S01]  /*0610*/  LDG.E.CONSTANT R19, desc[UR6][R18.64] ;  /* 0x0000000612137981 */ /* 0x000ee2000c1e9900 */
[----:B------:R-:W-:-:S04]  /*0620*/  IMAD.WIDE R20, R21, 0x4, R8 ;  /* 0x0000000415147825 */ /* 0x000fc800078e0208 */
[----:B------:R-:W-:-:S05]  /*0630*/  VIADD R5, R5, UR8 ;  /* 0x0000000805057c36 */ /* 0x000fca0008000000 */
[----:B------:R-:W-:Y:S01]  /*0640*/  ISETP.GE.AND P0, PT, R5, UR9, PT ;  /* 0x0000000905007c0c */ /* 0x000fe2000bf06270 */
[----:B--2--5:R-:W-:-:S04]  /*0650*/  FADD R0, -R4, R15 ;  /* 0x0000000f04007221 */ /* 0x024fc80000000100 */
[----:B------:R-:W-:-:S04]  /*0660*/  FMUL R0, R3, R0 ;  /* 0x0000000003007220 */ /* 0x000fc80000400000 */
[----:B---3--:R-:W-:-:S05]  /*0670*/  FFMA R23, R0, R17, R19 ;  /* 0x0000001100177223 */ /* 0x008fca0000000013 */
[----:B------:R0:W-:Y:S01]  /*0680*/  STG.E desc[UR6][R20.64], R23 ;  /* 0x0000001714007986 */ /* 0x0001e2000c101906 */
[----:B------:R-:W-:Y:S05]  /*0690*/  @!P0 BRA `(.L_x_37) ;  /* 0xfffffffc00c48947 */ /* 0x000fea000383ffff */
[----:B------:R-:W-:Y:S05]  /*06a0*/  EXIT ;  /* 0x000000000000794d */ /* 0x000fea0003800000 */
        .weak           $__internal_1_$__cuda_sm3x_div_rn_noftz_f32_slowpath
        .type           $__internal_1_$__cuda_sm3x_div_rn_noftz_f32_slowpath,@function
        .size           $__internal_1_$__cuda_sm3x_div_rn_noftz_f32_slowpath,(.L_x_63 - $__internal_1_$__cuda_sm3x_div_rn_noftz_f32_slowpath)
$__internal_1_$__cuda_sm3x_div_rn_noftz_f32_slowpath:
[--C-:B------:R-:W-:Y:S01]  /*06b0*/  SHF.R.U32.HI R8, RZ, 0x17, R3.reuse ;  /* 0x00000017ff087819 */ /* 0x100fe20000011603 */
[--C-:B------:R-:W-:Y:S01]  /*06c0*/  IMAD.MOV.U32 R10, RZ, RZ, R0.reuse ;  /* 0x000000ffff0a7224 */ /* 0x100fe200078e0000 */
[----:B------:R-:W-:Y:S01]  /*06d0*/  SHF.R.U32.HI R7, RZ, 0x17, R0 ;  /* 0x00000017ff077819 */ /* 0x000fe20000011600 */
[----:B------:R-:W-:Y:S01]  /*06e0*/  IMAD.MOV.U32 R11, RZ, RZ, R3 ;  /* 0x000000ffff0b7224 */ /* 0x000fe200078e0003 */
[----:B------:R-:W-:Y:S02]  /*06f0*/  LOP3.LUT R9, R8, 0xff, RZ, 0xc0, !PT ;  /* 0x000000ff08097812 */ /* 0x000fe400078ec0ff */
[----:B------:R-:W-:Y:S02]  /*0700*/  LOP3.LUT R8, R7, 0xff, RZ, 0xc0, !PT ;  /* 0x000000ff07087812 */ /* 0x000fe400078ec0ff */
[----:B------:R-:W-:-:S03]  /*0710*/  IADD3 R13, PT, PT, R9, -0x1, RZ ;  /* 0xffffffff090d7810 */ /* 0x000fc60007ffe0ff */
[----:B------:R-:W-:Y:S01]  /*0720*/  VIADD R12, R8, 0xffffffff ;  /* 0xffffffff080c7836 */ /* 0x000fe20000000000 */
        /* <DEDUP_REMOVED lines=22> */
[----:B------:R-:W-:Y:S02]  /*0890*/  @P0 IMAD.MOV.U32 R7, RZ, RZ, RZ ;  /* 0x000000ffff070224 */ /* 0x000fe400078e00ff */
[----:B------:R-:W-:Y:S01]  /*08a0*/  @!P0 FFMA R10, R0, 1.84467440737095516160e+19, RZ ;  /* 0x5f800000000a8823 */ /* 0x000fe200000000ff */
[----:B------:R-:W-:Y:S02]  /*08b0*/  @!P0 IMAD.MOV.U32 R7, RZ, RZ, -0x40 ;  /* 0xffffffc0ff078424 */ /* 0x000fe400078e00ff */
[----:B------:R-:W-:-:S03]  /*08c0*/  @!P1 FFMA R11, R3, 1.84467440737095516160e+19, RZ ;  /* 0x5f800000030b9823 */ /* 0x000fc600000000ff */
[----:B------:R-:W-:-:S07]  /*08d0*/  @!P1 IADD3 R7, PT, PT, R7, 0x40, RZ ;  /* 0x0000004007079810 */ /* 0x000fce0007ffe0ff */
.L_x_38:
[----:B------:R-:W-:Y:S01]  /*08e0*/  LEA R0, R9, 0xc0800000, 0x17 ;  /* 0xc080000009007811 */ /* 0x000fe200078eb8ff */
[----:B------:R-:W-:-:S04]  /*08f0*/  VIADD R8, R8, 0xffffff81 ;  /* 0xffffff8108087836 */ /* 0x000fc80000000000 */
[----:B------:R-:W-:Y:S02]  /*0900*/  IMAD.IADD R11, R11, 0x1, -R0 ;  /* 0x000000010b0b7824 */ /* 0x000fe400078e0a00 */
[C---:B------:R-:W-:Y:S01]  /*0910*/  IMAD R0, R8.reuse, -0x800000, R10 ;  /* 0xff80000008007824 */ /* 0x040fe200078e020a */
[----:B------:R-:W-:Y:S01]  /*0920*/  IADD3 R8, PT, PT, R8, 0x7f, -R9 ;  /* 0x0000007f08087810 */ /* 0x000fe20007ffe809 */
[----:B------:R-:W0:Y:S01]  /*0930*/  MUFU.RCP R3, R11 ;  /* 0x0000000b00037308 */ /* 0x000e220000001000 */
[----:B------:R-:W-:-:S03]  /*0940*/  FADD.FTZ R13, -R11, -RZ ;  /* 0x800000ff0b0d7221 */ /* 0x000fc60000010100 */
[----:B------:R-:W-:Y:S02]  /*0950*/  IMAD.IADD R8, R8, 0x1, R7 ;  /* 0x0000000108087824 */ /* 0x000fe400078e0207 */
[----:B0-----:R-:W-:-:S04]  /*0960*/  FFMA R12, R3, R13, 1 ;  /* 0x3f800000030c7423 */ /* 0x001fc8000000000d */
        /* <DEDUP_REMOVED lines=8> */
[----:B------:R-:W-:-:S04]  /*09f0*/  IMAD.IADD R9, R3, 0x1, R8 ;  /* 0x0000000103097824 */ /* 0x000fc800078e0208 */
[----:B------:R-:W-:-:S05]  /*0a00*/  VIADD R3, R9, 0xffffffff ;  /* 0xffffffff09037836 */ /* 0x000fca0000000000 */
        /* <DEDUP_REMOVED lines=15> */
[----:B------:R-:W-:Y:S01]  /*0b00*/  IADD3 R10, PT, PT, R9, 0x20, RZ ;  /* 0x00000020090a7810 */ /* 0x000fe20007ffe0ff */
[----:B------:R-:W-:Y:S01]  /*0b10*/  IMAD.MOV R9, RZ, RZ, -R9 ;  /* 0x000000ffff097224 */ /* 0x000fe200078e0a09 */
[----:B------:R-:W-:-:S02]  /*0b20*/  LOP3.LUT R7, R7, 0x800000, RZ, 0xfc, !PT ;  /* 0x0080000007077812 */ /* 0x000fc400078efcff */
[----:B------:R-:W-:Y:S02]  /*0b30*/  FSETP.NEU.FTZ.AND P0, PT, R3, R8, PT ;  /* 0x000000080300720b */ /* 0x000fe40003f1d000 */
[----:B------:R-:W-:Y:S02]  /*0b40*/  SHF.L.U32 R10, R7, R10, RZ ;  /* 0x0000000a070a7219 */ /* 0x000fe400000006ff */
[----:B------:R-:W-:Y:S02]  /*0b50*/  SEL R8, R9, RZ, P2 ;  /* 0x000000ff09087207 */ /* 0x000fe40001000000 */
[----:B------:R-:W-:Y:S02]  /*0b60*/  ISETP.NE.AND P1, PT, R10, RZ, P1 ;  /* 0x000000ff0a00720c */ /* 0x000fe40000f25270 */
[----:B------:R-:W-:Y:S02]  /*0b70*/  SHF.R.U32.HI R8, RZ, R8, R7 ;  /* 0x00000008ff087219 */ /* 0x000fe40000011607 */
[----:B------:R-:W-:-:S02]  /*0b80*/  PLOP3.LUT P0, PT, P0, P1, PT, 0xf8, 0x8f ;  /* 0x00000000008f781c */ /* 0x000fc40000703f70 */
[----:B------:R-:W-:Y:S02]  /*0b90*/  SHF.R.U32.HI R10, RZ, 0x1, R8 ;  /* 0x00000001ff0a7819 */ /* 0x000fe40000011608 */
[----:B------:R-:W-:-:S04]  /*0ba0*/  SEL R3, RZ, 0x1, !P0 ;  /* 0x00000001ff037807 */ /* 0x000fc80004000000 */
[----:B------:R-:W-:-:S04]  /*0bb0*/  LOP3.LUT R3, R3, 0x1, R10, 0xf8, !PT ;  /* 0x0000000103037812 */ /* 0x000fc800078ef80a */
[----:B------:R-:W-:-:S05]  /*0bc0*/  LOP3.LUT R3, R3, R8, RZ, 0xc0, !PT ;  /* 0x0000000803037212 */ /* 0x000fca00078ec0ff */
[----:B------:R-:W-:-:S05]  /*0bd0*/  IMAD.IADD R3, R10, 0x1, R3 ;  /* 0x000000010a037824 */ /* 0x000fca00078e0203 */
[----:B------:R-:W-:Y:S01]  /*0be0*/  LOP3.LUT R0, R3, R0, RZ, 0xfc, !PT ;  /* 0x0000000003007212 */ /* 0x000fe200078efcff */
[----:B------:R-:W-:Y:S06]  /*0bf0*/  BRA `(.L_x_45) ;  /* 0x0000000000347947 */ /* 0x000fec0003800000 */
.L_x_44:
[----:B------:R-:W-:-:S04]  /*0c00*/  LOP3.LUT R0, R0, 0x80000000, RZ, 0xc0, !PT ;  /* 0x8000000000007812 */ /* 0x000fc800078ec0ff */
[----:B------:R-:W-:Y:S01]  /*0c10*/  LOP3.LUT R0, R0, 0x7f800000, RZ, 0xfc, !PT ;  /* 0x7f80000000007812 */ /* 0x000fe200078efcff */
[----:B------:R-:W-:Y:S06]  /*0c20*/  BRA `(.L_x_45) ;  /* 0x0000000000287947 */ /* 0x000fec0003800000 */
.L_x_43:
[----:B------:R-:W-:Y:S01]  /*0c30*/  IMAD R0, R8, 0x800000, R0 ;  /* 0x0080000008007824 */ /* 0x000fe200078e0200 */
[----:B------:R-:W-:Y:S06]  /*0c40*/  BRA `(.L_x_45) ;  /* 0x0000000000207947 */ /* 0x000fec0003800000 */
.L_x_42:
[----:B------:R-:W-:-:S04]  /*0c50*/  LOP3.LUT R0, R11, 0x80000000, R10, 0x48, !PT ;  /* 0x800000000b007812 */ /* 0x000fc800078e480a */
[----:B------:R-:W-:Y:S01]  /*0c60*/  LOP3.LUT R0, R0, 0x7f800000, RZ, 0xfc, !PT ;  /* 0x7f80000000007812 */ /* 0x000fe200078efcff */
[----:B------:R-:W-:Y:S06]  /*0c70*/  BRA `(.L_x_45) ;  /* 0x0000000000147947 */ /* 0x000fec0003800000 */
.L_x_41:
[----:B------:R-:W-:Y:S01]  /*0c80*/  LOP3.LUT R0, R11, 0x80000000, R10, 0x48, !PT ;  /* 0x800000000b007812 */ /* 0x000fe200078e480a */
[----:B------:R-:W-:Y:S06]  /*0c90*/  BRA `(.L_x_45) ;  /* 0x00000000000c7947 */ /* 0x000fec0003800000 */
.L_x_40:
[----:B------:R-:W0:Y:S01]  /*0ca0*/  MUFU.RSQ R0, -QNAN ;  /* 0xffc0000000007908 */ /* 0x000e220000001400 */
[----:B------:R-:W-:Y:S05]  /*0cb0*/  BRA `(.L_x_45) ;  /* 0x0000000000047947 */ /* 0x000fea0003800000 */
.L_x_39:
[----:B------:R-:W-:-:S07]  /*0cc0*/  FADD.FTZ R0, R0, R3 ;  /* 0x0000000300007221 */ /* 0x000fce0000010000 */
.L_x_45:
[----:B------:R-:W-:-:S04]  /*0cd0*/  IMAD.MOV.U32 R7, RZ, RZ, 0x0 ;  /* 0x00000000ff077424 */ /* 0x000fc800078e00ff */
[----:B0-----:R-:W-:Y:S05]  /*0ce0*/  RET.REL.NODEC R6 `(_Z34layernorm_two_pass_var_norm_kernelPKfS0_S0_S0_Pfii) ;  /* 0xfffffff006c47950 */ /* 0x001fea0003c3ffff */
.L_x_46:
        /* <DEDUP_REMOVED lines=9> */
.L_x_63:


//--------------------- .text._Z30layernorm_two_pass_mean_kernelPKfPfii --------------------------
	.section	.text._Z30layernorm_two_pass_mean_kernelPKfPfii,"ax",@progbits
	.align	128
        .global         _Z30layernorm_two_pass_mean_kernelPKfPfii
        .type           _Z30layernorm_two_pass_mean_kernelPKfPfii,@function
        .size           _Z30layernorm_two_pass_mean_kernelPKfPfii,(.L_x_64 - _Z30layernorm_two_pass_mean_kernelPKfPfii)
        .other          _Z30layernorm_two_pass_mean_kernelPKfPfii,@"STO_CUDA_ENTRY STV_DEFAULT"
_Z30layernorm_two_pass_mean_kernelPKfPfii:
.text._Z30layernorm_two_pass_mean_kernelPKfPfii:
[----:B------:R-:W-:Y:S01]  /*0000*/  LDC R1, c[0x0][0x37c] ;  /* 0x0000df00ff017b82 */ /* 0x000fe20000000800 */
[----:B------:R-:W0:Y:S01]  /*0010*/  S2R R2, SR_CTAID.X ;  /* 0x0000000000027919 */ /* 0x000e220000002500 */
[----:B------:R-:W0:Y:S02]  /*0020*/  LDCU UR4, c[0x0][0x390] ;  /* 0x00007200ff0477ac */ /* 0x000e240008000800 */
[----:B0-----:R-:W-:-:S13]  /*0030*/  ISETP.GE.AND P0, PT, R2, UR4, PT ;  /* 0x0000000402007c0c */ /* 0x001fda000bf06270 */
[----:B------:R-:W-:Y:S05]  /*0040*/  @P0 EXIT ;  /* 0x000000000000094d */ /* 0x000fea0003800000 */
[----:B------:R-:W0:Y:S01]  /*0050*/  S2R R8, SR_TID.X ;  /* 0x0000000000087919 */ /* 0x000e220000002100 */
[----:B------:R-:W0:Y:S01]  /*0060*/  LDCU UR4, c[0x0][0x394] ;  /* 0x00007280ff0477ac */ /* 0x000e220008000800 */
[----:B------:R-:W-:Y:S01]  /*0070*/  BSSY.RECONVERGENT B0, `(.L_x_47) ;  /* 0x0000010000007945 */ /* 0x000fe20003800200 */
[----:B------:R-:W-:Y:S01]  /*0080*/  IMAD.MOV.U32 R0, RZ, RZ, RZ ;  /* 0x000000ffff007224 */ /* 0x000fe200078e00ff */
[----:B------:R-:W1:Y:S01]  /*0090*/  LDCU.64 UR8, c[0x0][0x358] ;  /* 0x00006b00ff0877ac */ /* 0x000e620008000a00 */
[----:B0-----:R-:W-:-:S13]  /*00a0*/  ISETP.GE.AND P0, PT, R8, UR4, PT ;  /* 0x0000000408007c0c */ /* 0x001fda000bf06270 */
[----:B-1----:R-:W-:Y:S05]  /*00b0*/  @P0 BRA `(.L_x_48) ;  /* 0x00000000002c0947 */ /* 0x002fea0003800000 */
[----:B------:R-:W0:Y:S01]  /*00c0*/  LDC R10, c[0x0][0x360] ;  /* 0x0000d800ff0a7b82 */ /* 0x000e220000000800 */
[----:B------:R-:W-:Y:S02]  /*00d0*/  IMAD.MOV.U32 R0, RZ, RZ, RZ ;  /* 0x000000ffff007224 */ /* 0x000fe400078e00ff */
[----:B------:R-:W-:-:S05]  /*00e0*/  IMAD.MOV.U32 R3, RZ, RZ, R8 ;  /* 0x000000ffff037224 */ /* 0x000fca00078e0008 */
[----:B------:R-:W1:Y:S02]  /*00f0*/  LDC.64 R6, c[0x0][0x380] ;  /* 0x0000e000ff067b82 */ /* 0x000e640000000a00 */
.L_x_49:
[----:B------:R-:W-:-:S04]  /*0100*/  IMAD R5, R2, UR4, R3 ;  /* 0x0000000402057c24 */ /* 0x000fc8000f8e0203 */
[----:B-1----:R-:W-:-:S06]  /*0110*/  IMAD.WIDE R4, R5, 0x4, R6 ;  /* 0x0000000405047825 */ /* 0x002fcc00078e0206 */
[----:B------:R-:W2:Y:S01]  /*0120*/  LDG.E.CONSTANT R5, desc[UR8][R4.64] ;  /* 0x0000000804057981 */ /* 0x000ea2000c1e9900 */
[----:B0-----:R-:W-:-:S05]  /*0130*/  IMAD.IADD R3, R10, 0x1, R3 ;  /* 0x000000010a037824 */ /* 0x001fca00078e0203 */
[----:B------:R-:W-:Y:S01]  /*0140*/  ISETP.GE.AND P0, PT, R3, UR4, PT ;  /* 0x0000000403007c0c */ /* 0x000fe2000bf06270 */
[----:B--2---:R-:W-:-:S12]  /*0150*/  FADD R0, R5, R0 ;  /* 0x0000000005007221 */ /* 0x004fd80000000000 */
[----:B------:R-:W-:Y:S05]  /*0160*/  @!P0 BRA `(.L_x_49) ;  /* 0xfffffffc00e48947 */ /* 0x000fea000383ffff */
.L_x_48:
[----:B------:R-:W-:Y:S05]  /*0170*/  BSYNC.RECONVERGENT B0 ;  /* 0x0000000000007941 */ /* 0x000fea0003800200 */
.L_x_47:
        /* <DEDUP_REMOVED lines=11> */
.L_x_51:
        /* <DEDUP_REMOVED lines=11> */
.L_x_50:
[----:B------:R-:W-:Y:S05]  /*02e0*/  @P1 EXIT ;  /* 0x000000000000194d */ /* 0x000fea0003800000 */
        /* <DEDUP_REMOVED lines=15> */
[----:B------:R-:W-:Y:S05]  /*03e0*/  CALL.REL.NOINC `($__internal_2_$__cuda_sm3x_div_rn_noftz_f32_slowpath) ;  /* 0x0000000000147944 */ /* 0x000fea0003c00000 */
[----:B------:R-:W-:-:S07]  /*03f0*/  IMAD.MOV.U32 R7, RZ, RZ, R0 ;  /* 0x000000ffff077224 */ /* 0x000fce00078e0000 */
.L_x_52:
[----:B------:R-:W0:Y:S02]  /*0400*/  LDC.64 R4, c[0x0][0x388] ;  /* 0x0000e200ff047b82 */ /* 0x000e240000000a00 */
[----:B0-----:R-:W-:-:S05]  /*0410*/  IMAD.WIDE.U32 R2, R2, 0x4, R4 ;  /* 0x0000000402027825 */ /* 0x001fca00078e0004 */
[----:B------:R-:W-:Y:S01]  /*0420*/  STG.E desc[UR8][R2.64], R7 ;  /* 0x0000000702007986 */ /* 0x000fe2000c101908 */
[----:B------:R-:W-:Y:S05]  /*0430*/  EXIT ;  /* 0x000000000000794d */ /* 0x000fea0003800000 */
        .weak           $__internal_2_$__cuda_sm3x_div_rn_noftz_f32_slowpath
        .type           $__internal_2_$__cuda_sm3x_div_rn_noftz_f32_slowpath,@function
        .size           $__internal_2_$__cuda_sm3x_div_rn_noftz_f32_slowpath,(.L_x_64 - $__internal_2_$__cuda_sm3x_div_rn_noftz_f32_slowpath)
$__internal_2_$__cuda_sm3x_div_rn_noftz_f32_slowpath:
[--C-:B------:R-:W-:Y:S01]  /*0440*/  SHF.R.U32.HI R6, RZ, 0x17, R3.reuse ;  /* 0x00000017ff067819 */ /* 0x100fe20000011603 */
[--C-:B------:R-:W-:Y:S01]  /*0450*/  IMAD.MOV.U32 R7, RZ, RZ, R0.reuse ;  /* 0x000000ffff077224 */ /* 0x100fe200078e0000 */
[----:B------:R-:W-:Y:S01]  /*0460*/  SHF.R.U32.HI R5, RZ, 0x17, R0 ;  /* 0x00000017ff057819 */ /* 0x000fe20000011600 */
[----:B------:R-:W-:Y:S01]  /*0470*/  IMAD.MOV.U32 R8, RZ, RZ, R3 ;  /* 0x000000ffff087224 */ /* 0x000fe200078e0003 */
        /* <DEDUP_REMOVED lines=29> */
[----:B------:R-:W-:Y:S02]  /*0650*/  @!P1 FFMA R8, R3, 1.84467440737095516160e+19, RZ ;  /* 0x5f80000003089823 */ /* 0x000fe400000000ff */
[----:B------:R-:W-:-:S07]  /*0660*/  @!P1 VIADD R9, R9, 0x40 ;  /* 0x0000004009099836 */ /* 0x000fce0000000000 */
.L_x_53:
[----:B------:R-:W-:Y:S01]  /*0670*/  LEA R3, R6, 0xc0800000, 0x17 ;  /* 0xc080000006037811 */ /* 0x000fe200078eb8ff */
[----:B------:R-:W-:-:S04]  /*0680*/  VIADD R5, R5, 0xffffff81 ;  /* 0xffffff8105057836 */ /* 0x000fc80000000000 */
[----:B------:R-:W-:Y:S01]  /*0690*/  IMAD.IADD R3, R8, 0x1, -R3 ;  /* 0x0000000108037824 */ /* 0x000fe200078e0a03 */
[C---:B------:R-:W-:Y:S01]  /*06a0*/  IADD3 R6, PT, PT, R5.reuse, 0x7f, -R6 ;  /* 0x0000007f05067810 */ /* 0x040fe20007ffe806 */
[----:B------:R-:W-:Y:S02]  /*06b0*/  IMAD R0, R5, -0x800000, R7 ;  /* 0xff80000005007824 */ /* 0x000fe400078e0207 */
[----:B------:R-:W0:Y:S01]  /*06c0*/  MUFU.RCP R8, R3 ;  /* 0x0000000300087308 */ /* 0x000e220000001000 */
[----:B------:R-:W-:Y:S01]  /*06d0*/  FADD.FTZ R11, -R3, -RZ ;  /* 0x800000ff030b7221 */ /* 0x000fe20000010100 */
[----:B------:R-:W-:-:S03]  /*06e0*/  IMAD.IADD R6, R6, 0x1, R9 ;  /* 0x0000000106067824 */ /* 0x000fc600078e0209 */
        /* <DEDUP_REMOVED lines=42> */
.L_x_59:
[----:B------:R-:W-:-:S04]  /*0990*/  LOP3.LUT R0, R0, 0x80000000, RZ, 0xc0, !PT ;  /* 0x8000000000007812 */ /* 0x000fc800078ec0ff */
[----:B------:R-:W-:Y:S01]  /*09a0*/  LOP3.LUT R0, R0, 0x7f800000, RZ, 0xfc, !PT ;  /* 0x7f80000000007812 */ /* 0x000fe200078efcff */
[----:B------:R-:W-:Y:S06]  /*09b0*/  BRA `(.L_x_60) ;  /* 0x0000000000287947 */ /* 0x000fec0003800000 */
.L_x_58:
[----:B------:R-:W-:Y:S01]  /*09c0*/  IMAD R0, R6, 0x800000, R0 ;  /* 0x0080000006007824 */ /* 0x000fe200078e0200 */
[----:B------:R-:W-:Y:S06]  /*09d0*/  BRA `(.L_x_60) ;  /* 0x0000000000207947 */ /* 0x000fec0003800000 */
.L_x_57:
[----:B------:R-:W-:-:S04]  /*09e0*/  LOP3.LUT R0, R8, 0x80000000, R7, 0x48, !PT ;  /* 0x8000000008007812 */ /* 0x000fc800078e4807 */
[----:B------:R-:W-:Y:S01]  /*09f0*/  LOP3.LUT R0, R0, 0x7f800000, RZ, 0xfc, !PT ;  /* 0x7f80000000007812 */ /* 0x000fe200078efcff */
[----:B------:R-:W-:Y:S06]  /*0a00*/  BRA `(.L_x_60) ;  /* 0x0000000000147947 */ /* 0x000fec0003800000 */
.L_x_56:
[----:B------:R-:W-:Y:S01]  /*0a10*/  LOP3.LUT R0, R8, 0x80000000, R7, 0x48, !PT ;  /* 0x8000000008007812 */ /* 0x000fe200078e4807 */
[----:B------:R-:W-:Y:S06]  /*0a20*/  BRA `(.L_x_60) ;  /* 0x00000000000c7947 */ /* 0x000fec0003800000 */
.L_x_55:
[----:B------:R-:W0:Y:S01]  /*0a30*/  MUFU.RSQ R0, -QNAN ;  /* 0xffc0000000007908 */ /* 0x000e220000001400 */
[----:B------:R-:W-:Y:S05]  /*0a40*/  BRA `(.L_x_60) ;  /* 0x0000000000047947 */ /* 0x000fea0003800000 */
.L_x_54:
[----:B------:R-:W-:-:S07]  /*0a50*/  FADD.FTZ R0, R0, R3 ;  /* 0x0000000300007221 */ /* 0x000fce0000010000 */
.L_x_60:
[----:B------:R-:W-:-:S04]  /*0a60*/  IMAD.MOV.U32 R5, RZ, RZ, 0x0 ;  /* 0x00000000ff057424 */ /* 0x000fc800078e00ff */
[----:B0-----:R-:W-:Y:S05]  /*0a70*/  RET.REL.NODEC R4 `(_Z30layernorm_two_pass_mean_kernelPKfPfii) ;  /* 0xfffffff404607950 */ /* 0x001fea0003c3ffff */
.L_x_61:
        /* <DEDUP_REMOVED lines=16> */
.L_x_64:


//--------------------- .nv.shared._Z22layernorm_fused_kernelPKfS0_S0_Pfii --------------------------
	.section	.nv.shared._Z22layernorm_fused_kernelPKfS0_S0_Pfii,"aw",@nobits
	.sectionflags	@""
	.align	16
.nv.shared._Z22layernorm_fused_kernelPKfS0_S0_Pfii:
	.zero		2064


//--------------------- .nv.shared.reserved.0     --------------------------
	.section	.nv.shared.reserved.0,"aw",@nobits
	.weak		__nv_reservedSMEM_offset_0_alias
	.size		__nv_reservedSMEM_offset_0_alias, 0, 64
	.other		__nv_reservedSMEM_offset_0_alias,@"STO_CUDA_RESERVED_SHARED STV_DEFAULT"
__nv_reservedSMEM_offset_0_alias:
	.zero		0
	.zero		64


//--------------------- .nv.shared._Z34layernorm_two_pass_var_norm_kernelPKfS0_S0_S0_Pfii --------------------------
	.section	.nv.shared._Z34layernorm_two_pass_var_norm_kernelPKfS0_S0_S0_Pfii,"aw",@nobits
	.sectionflags	@""
	.align	16
.nv.shared._Z34layernorm_two_pass_var_norm_kernelPKfS0_S0_S0_Pfii:
	.zero		2048


//--------------------- .nv.shared._Z30layernorm_two_pass_mean_kernelPKfPfii --------------------------
	.section	.nv.shared._Z30layernorm_two_pass_mean_kernelPKfPfii,"aw",@nobits
	.sectionflags	@""
	.align	16
.nv.shared._Z30layernorm_two_pass_mean_kernelPKfPfii:
	.zero		2048


//--------------------- .nv.constant0._Z22layernorm_fused_kernelPKfS0_S0_Pfii --------------------------
	.section	.nv.constant0._Z22layernorm_fused_kernelPKfS0_S0_Pfii,"a",@progbits
	.sectionflags	@""
	.align	4
.nv.constant0._Z22layernorm_fused_kernelPKfS0_S0_Pfii:
	.zero		936


//--------------------- .nv.constant0._Z34layernorm_two_pass_var_norm_kernelPKfS0_S0_S0_Pfii --------------------------
	.section	.nv.constant0._Z34layernorm_two_pass_var_norm_kernelPKfS0_S0_S0_Pfii,"a",@progbits
	.sectionflags	@""
	.align	4
.nv.constant0._Z34layernorm_two_pass_var_norm_kernelPKfS0_S0_S0_Pfii:
	.zero		944


//--------------------- .nv.constant0._Z30layernorm_two_pass_mean_kernelPKfPfii --------------------------
	.section	.nv.constant0._Z30layernorm_two_pass_mean_kernelPKfPfii,"a",@progbits
	.sectionflags	@""
	.align	4
.nv.constant0._Z30layernorm_two_pass_mean_kernelPKfPfii:
	.zero		920


//--------------------- SYMBOLS --------------------------

	.type		.nv.reservedSmem.offset0,@object
	.size		.nv.reservedSmem.offset0,0x4
	.type		.nv.reservedSmem.cap,@object
	.size		.nv.reservedSmem.cap,0x4
